//
// Generated by NVIDIA NVVM Compiler
//
// Compiler Build ID: CL-36424714
// Cuda compilation tools, release 13.0, V13.0.88
// Based on NVVM 20.0.0
//

.version 9.0
.target sm_100
.address_size 64

	// .globl	_Z15optimizedKernelPhPKiS1_bi
// _ZZ15optimizedKernelPhPKiS1_biE12s_fixed_rate has been demoted

.visible .entry _Z15optimizedKernelPhPKiS1_bi(
	.param .u64 .ptr .align 1 _Z15optimizedKernelPhPKiS1_bi_param_0,
	.param .u64 .ptr .align 1 _Z15optimizedKernelPhPKiS1_bi_param_1,
	.param .u64 .ptr .align 1 _Z15optimizedKernelPhPKiS1_bi_param_2,
	.param .u8 _Z15optimizedKernelPhPKiS1_bi_param_3,
	.param .u32 _Z15optimizedKernelPhPKiS1_bi_param_4
)
{
	.reg .pred 	%p<13>;
	.reg .b16 	%rs<403>;
	.reg .b32 	%r<663>;
	.reg .b64 	%rd<45>;
	// demoted variable
	.shared .align 4 .b8 _ZZ15optimizedKernelPhPKiS1_biE12s_fixed_rate[128];
	ld.param.u64 	%rd5, [_Z15optimizedKernelPhPKiS1_bi_param_2];
	ld.param.s8 	%rs1, [_Z15optimizedKernelPhPKiS1_bi_param_3];
	ld.param.u32 	%r236, [_Z15optimizedKernelPhPKiS1_bi_param_4];
	mov.u32 	%r1, %tid.x;
	mov.u32 	%r237, %ctaid.x;
	mov.u32 	%r2, %ntid.x;
	mad.lo.s32 	%r3, %r237, %r2, %r1;
	setp.gt.u32 	%p1, %r1, 31;
	@%p1 bra 	$L__BB0_2;
	cvta.to.global.u64 	%rd6, %rd5;
	mul.wide.u32 	%rd7, %r1, 4;
	add.s64 	%rd8, %rd6, %rd7;
	ld.global.nc.u32 	%r238, [%rd8];
	shl.b32 	%r239, %r1, 2;
	mov.u32 	%r240, _ZZ15optimizedKernelPhPKiS1_biE12s_fixed_rate;
	add.s32 	%r241, %r240, %r239;
	st.shared.u32 	[%r241], %r238;
$L__BB0_2:
	bar.sync 	0;
	setp.ge.s32 	%p2, %r3, %r236;
	@%p2 bra 	$L__BB0_21;
	shl.b32 	%r662, %r3, 2;
	setp.eq.s16 	%p3, %rs1, 0;
	@%p3 bra 	$L__BB0_7;
	mov.b32 	%r661, 1;
	mov.b32 	%r627, 0;
	mov.u32 	%r245, _ZZ15optimizedKernelPhPKiS1_biE12s_fixed_rate;
	shl.b32 	%r251, %r3, 5;
	mul.wide.s32 	%rd10, %r251, 4;
$L__BB0_5:
	ld.param.u64 	%rd42, [_Z15optimizedKernelPhPKiS1_bi_param_1];
	shl.b32 	%r244, %r627, 2;
	add.s32 	%r246, %r245, %r244;
	ld.shared.u32 	%r247, [%r246];
	shl.b32 	%r248, %r627, 3;
	add.s32 	%r105, %r247, -1;
	setp.gt.s32 	%p4, %r247, 1;
	cvta.to.global.u64 	%rd9, %rd42;
	add.s64 	%rd11, %rd9, %rd10;
	mul.wide.s32 	%rd12, %r248, 4;
	add.s64 	%rd2, %rd11, %rd12;
	@%p4 bra 	$L__BB0_13;
	ld.global.nc.u32 	%r659, [%rd2+32];
	ld.global.nc.u32 	%r658, [%rd2+64];
	ld.global.nc.u32 	%r657, [%rd2+96];
	ld.global.nc.u32 	%r656, [%rd2+36];
	ld.global.nc.u32 	%r655, [%rd2+68];
	ld.global.nc.u32 	%r654, [%rd2+100];
	ld.global.nc.u32 	%r653, [%rd2+40];
	ld.global.nc.u32 	%r652, [%rd2+72];
	ld.global.nc.u32 	%r651, [%rd2+104];
	ld.global.nc.u32 	%r650, [%rd2+44];
	ld.global.nc.u32 	%r649, [%rd2+76];
	ld.global.nc.u32 	%r648, [%rd2+108];
	ld.global.nc.u32 	%r647, [%rd2+48];
	ld.global.nc.u32 	%r646, [%rd2+80];
	ld.global.nc.u32 	%r645, [%rd2+112];
	ld.global.nc.u32 	%r644, [%rd2+52];
	ld.global.nc.u32 	%r643, [%rd2+84];
	ld.global.nc.u32 	%r642, [%rd2+116];
	ld.global.nc.u32 	%r641, [%rd2+56];
	ld.global.nc.u32 	%r640, [%rd2+88];
	ld.global.nc.u32 	%r639, [%rd2+120];
	ld.global.nc.u32 	%r638, [%rd2+60];
	ld.global.nc.u32 	%r637, [%rd2+92];
	ld.global.nc.u32 	%r636, [%rd2+124];
	bra.uni 	$L__BB0_18;
$L__BB0_7:
	mov.b32 	%r626, 1;
	mov.b32 	%r594, 0;
	mov.u32 	%r460, _ZZ15optimizedKernelPhPKiS1_biE12s_fixed_rate;
	shl.b32 	%r465, %r3, 5;
	mul.wide.s32 	%rd26, %r465, 4;
$L__BB0_8:
	ld.param.u64 	%rd44, [_Z15optimizedKernelPhPKiS1_bi_param_1];
	shl.b32 	%r459, %r594, 2;
	add.s32 	%r461, %r460, %r459;
	ld.shared.u32 	%r8, [%r461];
	shl.b32 	%r462, %r594, 3;
	setp.gt.s32 	%p9, %r8, 1;
	cvta.to.global.u64 	%rd25, %rd44;
	add.s64 	%rd27, %rd25, %rd26;
	mul.wide.s32 	%rd28, %r462, 4;
	add.s64 	%rd1, %rd27, %rd28;
	@%p9 bra 	$L__BB0_10;
	ld.global.nc.u32 	%r624, [%rd1+32];
	ld.global.nc.u32 	%r623, [%rd1+64];
	ld.global.nc.u32 	%r622, [%rd1+96];
	ld.global.nc.u32 	%r621, [%rd1+36];
	ld.global.nc.u32 	%r620, [%rd1+68];
	ld.global.nc.u32 	%r619, [%rd1+100];
	ld.global.nc.u32 	%r618, [%rd1+40];
	ld.global.nc.u32 	%r617, [%rd1+72];
	ld.global.nc.u32 	%r616, [%rd1+104];
	ld.global.nc.u32 	%r615, [%rd1+44];
	ld.global.nc.u32 	%r614, [%rd1+76];
	ld.global.nc.u32 	%r613, [%rd1+108];
	ld.global.nc.u32 	%r612, [%rd1+48];
	ld.global.nc.u32 	%r611, [%rd1+80];
	ld.global.nc.u32 	%r610, [%rd1+112];
	ld.global.nc.u32 	%r609, [%rd1+52];
	ld.global.nc.u32 	%r608, [%rd1+84];
	ld.global.nc.u32 	%r607, [%rd1+116];
	ld.global.nc.u32 	%r606, [%rd1+56];
	ld.global.nc.u32 	%r605, [%rd1+88];
	ld.global.nc.u32 	%r604, [%rd1+120];
	ld.global.nc.u32 	%r603, [%rd1+60];
	ld.global.nc.u32 	%r602, [%rd1+92];
	ld.global.nc.u32 	%r601, [%rd1+124];
	bra.uni 	$L__BB0_12;
$L__BB0_10:
	ld.global.nc.u32 	%r33, [%rd1];
	ld.global.nc.u32 	%r624, [%rd1+32];
	ld.global.nc.u32 	%r623, [%rd1+64];
	ld.global.nc.u32 	%r622, [%rd1+96];
	ld.global.nc.u32 	%r37, [%rd1+4];
	ld.global.nc.u32 	%r621, [%rd1+36];
	ld.global.nc.u32 	%r620, [%rd1+68];
	ld.global.nc.u32 	%r619, [%rd1+100];
	ld.global.nc.u32 	%r41, [%rd1+8];
	ld.global.nc.u32 	%r618, [%rd1+40];
	ld.global.nc.u32 	%r617, [%rd1+72];
	ld.global.nc.u32 	%r616, [%rd1+104];
	ld.global.nc.u32 	%r45, [%rd1+12];
	ld.global.nc.u32 	%r615, [%rd1+44];
	ld.global.nc.u32 	%r614, [%rd1+76];
	ld.global.nc.u32 	%r613, [%rd1+108];
	ld.global.nc.u32 	%r49, [%rd1+16];
	ld.global.nc.u32 	%r612, [%rd1+48];
	ld.global.nc.u32 	%r611, [%rd1+80];
	ld.global.nc.u32 	%r610, [%rd1+112];
	ld.global.nc.u32 	%r53, [%rd1+20];
	ld.global.nc.u32 	%r609, [%rd1+52];
	ld.global.nc.u32 	%r608, [%rd1+84];
	ld.global.nc.u32 	%r607, [%rd1+116];
	ld.global.nc.u32 	%r57, [%rd1+24];
	ld.global.nc.u32 	%r606, [%rd1+56];
	ld.global.nc.u32 	%r605, [%rd1+88];
	ld.global.nc.u32 	%r604, [%rd1+120];
	ld.global.nc.u32 	%r61, [%rd1+28];
	ld.global.nc.u32 	%r603, [%rd1+60];
	ld.global.nc.u32 	%r602, [%rd1+92];
	ld.global.nc.u32 	%r601, [%rd1+124];
	neg.s32 	%r597, %r8;
	mov.b32 	%r598, 1;
$L__BB0_11:
	ld.param.u64 	%rd39, [_Z15optimizedKernelPhPKiS1_bi_param_0];
	add.s32 	%r467, %r598, -1;
	and.b32  	%r468, %r33, %r626;
	shr.u32 	%r469, %r468, %r467;
	cvt.u16.u32 	%rs249, %r469;
	shl.b16 	%rs250, %rs249, 7;
	and.b32  	%r470, %r624, %r626;
	shr.u32 	%r471, %r470, %r467;
	cvt.u16.u32 	%rs251, %r471;
	shl.b16 	%rs252, %rs251, 7;
	and.b32  	%r472, %r623, %r626;
	shr.u32 	%r473, %r472, %r467;
	cvt.u16.u32 	%rs253, %r473;
	shl.b16 	%rs254, %rs253, 7;
	and.b32  	%r474, %r622, %r626;
	shr.u32 	%r475, %r474, %r467;
	cvt.u16.u32 	%rs255, %r475;
	shl.b16 	%rs256, %rs255, 7;
	and.b32  	%r476, %r37, %r626;
	shr.u32 	%r477, %r476, %r467;
	cvt.u16.u32 	%rs257, %r477;
	shl.b16 	%rs258, %rs257, 6;
	or.b16  	%rs259, %rs250, %rs258;
	and.b32  	%r478, %r621, %r626;
	shr.u32 	%r479, %r478, %r467;
	cvt.u16.u32 	%rs260, %r479;
	shl.b16 	%rs261, %rs260, 6;
	or.b16  	%rs262, %rs252, %rs261;
	and.b32  	%r480, %r620, %r626;
	shr.u32 	%r481, %r480, %r467;
	cvt.u16.u32 	%rs263, %r481;
	shl.b16 	%rs264, %rs263, 6;
	or.b16  	%rs265, %rs254, %rs264;
	and.b32  	%r482, %r619, %r626;
	shr.u32 	%r483, %r482, %r467;
	cvt.u16.u32 	%rs266, %r483;
	shl.b16 	%rs267, %rs266, 6;
	or.b16  	%rs268, %rs256, %rs267;
	and.b32  	%r484, %r41, %r626;
	shr.u32 	%r485, %r484, %r467;
	cvt.u16.u32 	%rs269, %r485;
	shl.b16 	%rs270, %rs269, 5;
	or.b16  	%rs271, %rs259, %rs270;
	and.b32  	%r486, %r618, %r626;
	shr.u32 	%r487, %r486, %r467;
	cvt.u16.u32 	%rs272, %r487;
	shl.b16 	%rs273, %rs272, 5;
	or.b16  	%rs274, %rs262, %rs273;
	and.b32  	%r488, %r617, %r626;
	shr.u32 	%r489, %r488, %r467;
	cvt.u16.u32 	%rs275, %r489;
	shl.b16 	%rs276, %rs275, 5;
	or.b16  	%rs277, %rs265, %rs276;
	and.b32  	%r490, %r616, %r626;
	shr.u32 	%r491, %r490, %r467;
	cvt.u16.u32 	%rs278, %r491;
	shl.b16 	%rs279, %rs278, 5;
	or.b16  	%rs280, %rs268, %rs279;
	and.b32  	%r492, %r45, %r626;
	shr.u32 	%r493, %r492, %r467;
	cvt.u16.u32 	%rs281, %r493;
	shl.b16 	%rs282, %rs281, 4;
	or.b16  	%rs283, %rs271, %rs282;
	and.b32  	%r494, %r615, %r626;
	shr.u32 	%r495, %r494, %r467;
	cvt.u16.u32 	%rs284, %r495;
	shl.b16 	%rs285, %rs284, 4;
	or.b16  	%rs286, %rs274, %rs285;
	and.b32  	%r496, %r614, %r626;
	shr.u32 	%r497, %r496, %r467;
	cvt.u16.u32 	%rs287, %r497;
	shl.b16 	%rs288, %rs287, 4;
	or.b16  	%rs289, %rs277, %rs288;
	and.b32  	%r498, %r613, %r626;
	shr.u32 	%r499, %r498, %r467;
	cvt.u16.u32 	%rs290, %r499;
	shl.b16 	%rs291, %rs290, 4;
	or.b16  	%rs292, %rs280, %rs291;
	and.b32  	%r500, %r49, %r626;
	shr.u32 	%r501, %r500, %r467;
	cvt.u16.u32 	%rs293, %r501;
	shl.b16 	%rs294, %rs293, 3;
	or.b16  	%rs295, %rs283, %rs294;
	and.b32  	%r502, %r612, %r626;
	shr.u32 	%r503, %r502, %r467;
	cvt.u16.u32 	%rs296, %r503;
	shl.b16 	%rs297, %rs296, 3;
	or.b16  	%rs298, %rs286, %rs297;
	and.b32  	%r504, %r611, %r626;
	shr.u32 	%r505, %r504, %r467;
	cvt.u16.u32 	%rs299, %r505;
	shl.b16 	%rs300, %rs299, 3;
	or.b16  	%rs301, %rs289, %rs300;
	and.b32  	%r506, %r610, %r626;
	shr.u32 	%r507, %r506, %r467;
	cvt.u16.u32 	%rs302, %r507;
	shl.b16 	%rs303, %rs302, 3;
	or.b16  	%rs304, %rs292, %rs303;
	and.b32  	%r508, %r53, %r626;
	shr.u32 	%r509, %r508, %r467;
	cvt.u16.u32 	%rs305, %r509;
	shl.b16 	%rs306, %rs305, 2;
	or.b16  	%rs307, %rs295, %rs306;
	and.b32  	%r510, %r609, %r626;
	shr.u32 	%r511, %r510, %r467;
	cvt.u16.u32 	%rs308, %r511;
	shl.b16 	%rs309, %rs308, 2;
	or.b16  	%rs310, %rs298, %rs309;
	and.b32  	%r512, %r608, %r626;
	shr.u32 	%r513, %r512, %r467;
	cvt.u16.u32 	%rs311, %r513;
	shl.b16 	%rs312, %rs311, 2;
	or.b16  	%rs313, %rs301, %rs312;
	and.b32  	%r514, %r607, %r626;
	shr.u32 	%r515, %r514, %r467;
	cvt.u16.u32 	%rs314, %r515;
	shl.b16 	%rs315, %rs314, 2;
	or.b16  	%rs316, %rs304, %rs315;
	and.b32  	%r516, %r57, %r626;
	shr.u32 	%r517, %r516, %r467;
	cvt.u16.u32 	%rs317, %r517;
	shl.b16 	%rs318, %rs317, 1;
	or.b16  	%rs319, %rs307, %rs318;
	and.b32  	%r518, %r606, %r626;
	shr.u32 	%r519, %r518, %r467;
	cvt.u16.u32 	%rs320, %r519;
	shl.b16 	%rs321, %rs320, 1;
	or.b16  	%rs322, %rs310, %rs321;
	and.b32  	%r520, %r605, %r626;
	shr.u32 	%r521, %r520, %r467;
	cvt.u16.u32 	%rs323, %r521;
	shl.b16 	%rs324, %rs323, 1;
	or.b16  	%rs325, %rs313, %rs324;
	and.b32  	%r522, %r604, %r626;
	shr.u32 	%r523, %r522, %r467;
	cvt.u16.u32 	%rs326, %r523;
	shl.b16 	%rs327, %rs326, 1;
	or.b16  	%rs328, %rs316, %rs327;
	and.b32  	%r524, %r61, %r626;
	shr.u32 	%r525, %r524, %r467;
	cvt.u16.u32 	%rs329, %r525;
	or.b16  	%rs330, %rs319, %rs329;
	and.b32  	%r526, %r603, %r626;
	shr.u32 	%r527, %r526, %r467;
	cvt.u16.u32 	%rs331, %r527;
	or.b16  	%rs332, %rs322, %rs331;
	and.b32  	%r528, %r602, %r626;
	shr.u32 	%r529, %r528, %r467;
	cvt.u16.u32 	%rs333, %r529;
	or.b16  	%rs334, %rs325, %rs333;
	and.b32  	%r530, %r601, %r626;
	shr.u32 	%r531, %r530, %r467;
	cvt.u16.u32 	%rs335, %r531;
	or.b16  	%rs336, %rs328, %rs335;
	shr.s32 	%r532, %r662, 31;
	shr.u32 	%r533, %r532, 30;
	add.s32 	%r534, %r662, %r533;
	shr.s32 	%r535, %r534, 2;
	cvta.to.global.u64 	%rd29, %rd39;
	mul.wide.s32 	%rd30, %r535, 4;
	add.s64 	%rd31, %rd29, %rd30;
	cvt.u32.u16 	%r536, %rs336;
	cvt.u32.u16 	%r537, %rs334;
	prmt.b32 	%r538, %r537, %r536, 0x3340U;
	cvt.u32.u16 	%r539, %rs332;
	cvt.u32.u16 	%r540, %rs330;
	prmt.b32 	%r541, %r540, %r539, 0x3340U;
	prmt.b32 	%r542, %r541, %r538, 0x5410U;
	st.global.u32 	[%rd31], %r542;
	add.s32 	%r662, %r662, 4;
	shl.b32 	%r626, %r626, 1;
	add.s32 	%r598, %r598, 1;
	add.s32 	%r597, %r597, 1;
	setp.ne.s32 	%p10, %r597, -1;
	@%p10 bra 	$L__BB0_11;
$L__BB0_12:
	ld.param.u64 	%rd40, [_Z15optimizedKernelPhPKiS1_bi_param_0];
	add.s32 	%r543, %r8, -1;
	and.b32  	%r544, %r624, %r626;
	shr.u32 	%r545, %r544, %r543;
	cvt.u16.u32 	%rs337, %r545;
	shl.b16 	%rs338, %rs337, 7;
	and.b32  	%r546, %r623, %r626;
	shr.u32 	%r547, %r546, %r543;
	cvt.u16.u32 	%rs339, %r547;
	shl.b16 	%rs340, %rs339, 7;
	and.b32  	%r548, %r622, %r626;
	shr.u32 	%r549, %r548, %r543;
	cvt.u16.u32 	%rs341, %r549;
	shl.b16 	%rs342, %rs341, 7;
	and.b32  	%r550, %r621, %r626;
	shr.u32 	%r551, %r550, %r543;
	cvt.u16.u32 	%rs343, %r551;
	shl.b16 	%rs344, %rs343, 6;
	or.b16  	%rs345, %rs338, %rs344;
	and.b32  	%r552, %r620, %r626;
	shr.u32 	%r553, %r552, %r543;
	cvt.u16.u32 	%rs346, %r553;
	shl.b16 	%rs347, %rs346, 6;
	or.b16  	%rs348, %rs340, %rs347;
	and.b32  	%r554, %r619, %r626;
	shr.u32 	%r555, %r554, %r543;
	cvt.u16.u32 	%rs349, %r555;
	shl.b16 	%rs350, %rs349, 6;
	or.b16  	%rs351, %rs342, %rs350;
	and.b32  	%r556, %r618, %r626;
	shr.u32 	%r557, %r556, %r543;
	cvt.u16.u32 	%rs352, %r557;
	shl.b16 	%rs353, %rs352, 5;
	or.b16  	%rs354, %rs345, %rs353;
	and.b32  	%r558, %r617, %r626;
	shr.u32 	%r559, %r558, %r543;
	cvt.u16.u32 	%rs355, %r559;
	shl.b16 	%rs356, %rs355, 5;
	or.b16  	%rs357, %rs348, %rs356;
	and.b32  	%r560, %r616, %r626;
	shr.u32 	%r561, %r560, %r543;
	cvt.u16.u32 	%rs358, %r561;
	shl.b16 	%rs359, %rs358, 5;
	or.b16  	%rs360, %rs351, %rs359;
	and.b32  	%r562, %r615, %r626;
	shr.u32 	%r563, %r562, %r543;
	cvt.u16.u32 	%rs361, %r563;
	shl.b16 	%rs362, %rs361, 4;
	or.b16  	%rs363, %rs354, %rs362;
	and.b32  	%r564, %r614, %r626;
	shr.u32 	%r565, %r564, %r543;
	cvt.u16.u32 	%rs364, %r565;
	shl.b16 	%rs365, %rs364, 4;
	or.b16  	%rs366, %rs357, %rs365;
	and.b32  	%r566, %r613, %r626;
	shr.u32 	%r567, %r566, %r543;
	cvt.u16.u32 	%rs367, %r567;
	shl.b16 	%rs368, %rs367, 4;
	or.b16  	%rs369, %rs360, %rs368;
	and.b32  	%r568, %r612, %r626;
	shr.u32 	%r569, %r568, %r543;
	cvt.u16.u32 	%rs370, %r569;
	shl.b16 	%rs371, %rs370, 3;
	or.b16  	%rs372, %rs363, %rs371;
	and.b32  	%r570, %r611, %r626;
	shr.u32 	%r571, %r570, %r543;
	cvt.u16.u32 	%rs373, %r571;
	shl.b16 	%rs374, %rs373, 3;
	or.b16  	%rs375, %rs366, %rs374;
	and.b32  	%r572, %r610, %r626;
	shr.u32 	%r573, %r572, %r543;
	cvt.u16.u32 	%rs376, %r573;
	shl.b16 	%rs377, %rs376, 3;
	or.b16  	%rs378, %rs369, %rs377;
	and.b32  	%r574, %r609, %r626;
	shr.u32 	%r575, %r574, %r543;
	cvt.u16.u32 	%rs379, %r575;
	shl.b16 	%rs380, %rs379, 2;
	or.b16  	%rs381, %rs372, %rs380;
	and.b32  	%r576, %r608, %r626;
	shr.u32 	%r577, %r576, %r543;
	cvt.u16.u32 	%rs382, %r577;
	shl.b16 	%rs383, %rs382, 2;
	or.b16  	%rs384, %rs375, %rs383;
	and.b32  	%r578, %r607, %r626;
	shr.u32 	%r579, %r578, %r543;
	cvt.u16.u32 	%rs385, %r579;
	shl.b16 	%rs386, %rs385, 2;
	or.b16  	%rs387, %rs378, %rs386;
	and.b32  	%r580, %r606, %r626;
	shr.u32 	%r581, %r580, %r543;
	cvt.u16.u32 	%rs388, %r581;
	shl.b16 	%rs389, %rs388, 1;
	or.b16  	%rs390, %rs381, %rs389;
	and.b32  	%r582, %r605, %r626;
	shr.u32 	%r583, %r582, %r543;
	cvt.u16.u32 	%rs391, %r583;
	shl.b16 	%rs392, %rs391, 1;
	or.b16  	%rs393, %rs384, %rs392;
	and.b32  	%r584, %r604, %r626;
	shr.u32 	%r585, %r584, %r543;
	cvt.u16.u32 	%rs394, %r585;
	shl.b16 	%rs395, %rs394, 1;
	or.b16  	%rs396, %rs387, %rs395;
	and.b32  	%r586, %r603, %r626;
	shr.u32 	%r587, %r586, %r543;
	cvt.u16.u32 	%rs397, %r587;
	or.b16  	%rs398, %rs390, %rs397;
	and.b32  	%r588, %r602, %r626;
	shr.u32 	%r589, %r588, %r543;
	cvt.u16.u32 	%rs399, %r589;
	or.b16  	%rs400, %rs393, %rs399;
	and.b32  	%r590, %r601, %r626;
	shr.u32 	%r591, %r590, %r543;
	cvt.u16.u32 	%rs401, %r591;
	or.b16  	%rs402, %rs396, %rs401;
	cvt.s64.s32 	%rd32, %r662;
	cvta.to.global.u64 	%rd33, %rd40;
	add.s64 	%rd34, %rd33, %rd32;
	st.global.u8 	[%rd34], %rs398;
	st.global.u8 	[%rd34+1], %rs400;
	add.s32 	%r662, %r662, 3;
	st.global.u8 	[%rd34+2], %rs402;
	add.s32 	%r594, %r594, 1;
	setp.eq.s32 	%p11, %r594, 4;
	@%p11 bra 	$L__BB0_19;
	bra.uni 	$L__BB0_8;
$L__BB0_13:
	setp.ne.s32 	%p5, %r627, 0;
	@%p5 bra 	$L__BB0_16;
	ld.param.u64 	%rd43, [_Z15optimizedKernelPhPKiS1_bi_param_1];
	ld.global.nc.u32 	%r130, [%rd2];
	cvta.to.global.u64 	%rd16, %rd43;
	mov.u32 	%r329, %ctaid.x;
	mad.lo.s32 	%r330, %r329, %r2, %r1;
	shl.b32 	%r331, %r330, 5;
	mul.wide.s32 	%rd17, %r331, 4;
	add.s64 	%rd18, %rd16, %rd17;
	ld.global.nc.u32 	%r131, [%rd18];
	ld.global.nc.u32 	%r659, [%rd2+32];
	ld.global.nc.u32 	%r658, [%rd2+64];
	ld.global.nc.u32 	%r657, [%rd2+96];
	ld.global.nc.u32 	%r135, [%rd2+4];
	ld.global.nc.u32 	%r656, [%rd2+36];
	ld.global.nc.u32 	%r655, [%rd2+68];
	ld.global.nc.u32 	%r654, [%rd2+100];
	ld.global.nc.u32 	%r139, [%rd2+8];
	ld.global.nc.u32 	%r653, [%rd2+40];
	ld.global.nc.u32 	%r652, [%rd2+72];
	ld.global.nc.u32 	%r651, [%rd2+104];
	ld.global.nc.u32 	%r143, [%rd2+12];
	ld.global.nc.u32 	%r650, [%rd2+44];
	ld.global.nc.u32 	%r649, [%rd2+76];
	ld.global.nc.u32 	%r648, [%rd2+108];
	ld.global.nc.u32 	%r147, [%rd2+16];
	ld.global.nc.u32 	%r647, [%rd2+48];
	ld.global.nc.u32 	%r646, [%rd2+80];
	ld.global.nc.u32 	%r645, [%rd2+112];
	ld.global.nc.u32 	%r151, [%rd2+20];
	ld.global.nc.u32 	%r644, [%rd2+52];
	ld.global.nc.u32 	%r643, [%rd2+84];
	ld.global.nc.u32 	%r642, [%rd2+116];
	ld.global.nc.u32 	%r155, [%rd2+24];
	ld.global.nc.u32 	%r641, [%rd2+56];
	ld.global.nc.u32 	%r640, [%rd2+88];
	ld.global.nc.u32 	%r639, [%rd2+120];
	ld.global.nc.u32 	%r159, [%rd2+28];
	ld.global.nc.u32 	%r638, [%rd2+60];
	ld.global.nc.u32 	%r637, [%rd2+92];
	ld.global.nc.u32 	%r636, [%rd2+124];
	mov.b32 	%r630, 0;
$L__BB0_15:
	ld.param.u64 	%rd37, [_Z15optimizedKernelPhPKiS1_bi_param_0];
	and.b32  	%r332, %r130, %r661;
	shr.u32 	%r333, %r332, %r630;
	cvt.u16.u32 	%rs90, %r333;
	shl.b16 	%rs91, %rs90, 7;
	and.b32  	%r334, %r659, %r661;
	shr.u32 	%r335, %r334, %r630;
	cvt.u16.u32 	%rs92, %r335;
	shl.b16 	%rs93, %rs92, 7;
	and.b32  	%r336, %r658, %r661;
	shr.u32 	%r337, %r336, %r630;
	cvt.u16.u32 	%rs94, %r337;
	shl.b16 	%rs95, %rs94, 7;
	and.b32  	%r338, %r657, %r661;
	shr.u32 	%r339, %r338, %r630;
	cvt.u16.u32 	%rs96, %r339;
	shl.b16 	%rs97, %rs96, 7;
	and.b32  	%r340, %r135, %r661;
	shr.u32 	%r341, %r340, %r630;
	cvt.u16.u32 	%rs98, %r341;
	shl.b16 	%rs99, %rs98, 6;
	or.b16  	%rs100, %rs91, %rs99;
	and.b32  	%r342, %r656, %r661;
	shr.u32 	%r343, %r342, %r630;
	cvt.u16.u32 	%rs101, %r343;
	shl.b16 	%rs102, %rs101, 6;
	or.b16  	%rs103, %rs93, %rs102;
	and.b32  	%r344, %r655, %r661;
	shr.u32 	%r345, %r344, %r630;
	cvt.u16.u32 	%rs104, %r345;
	shl.b16 	%rs105, %rs104, 6;
	or.b16  	%rs106, %rs95, %rs105;
	and.b32  	%r346, %r654, %r661;
	shr.u32 	%r347, %r346, %r630;
	cvt.u16.u32 	%rs107, %r347;
	shl.b16 	%rs108, %rs107, 6;
	or.b16  	%rs109, %rs97, %rs108;
	and.b32  	%r348, %r139, %r661;
	shr.u32 	%r349, %r348, %r630;
	cvt.u16.u32 	%rs110, %r349;
	shl.b16 	%rs111, %rs110, 5;
	or.b16  	%rs112, %rs100, %rs111;
	and.b32  	%r350, %r653, %r661;
	shr.u32 	%r351, %r350, %r630;
	cvt.u16.u32 	%rs113, %r351;
	shl.b16 	%rs114, %rs113, 5;
	or.b16  	%rs115, %rs103, %rs114;
	and.b32  	%r352, %r652, %r661;
	shr.u32 	%r353, %r352, %r630;
	cvt.u16.u32 	%rs116, %r353;
	shl.b16 	%rs117, %rs116, 5;
	or.b16  	%rs118, %rs106, %rs117;
	and.b32  	%r354, %r651, %r661;
	shr.u32 	%r355, %r354, %r630;
	cvt.u16.u32 	%rs119, %r355;
	shl.b16 	%rs120, %rs119, 5;
	or.b16  	%rs121, %rs109, %rs120;
	and.b32  	%r356, %r143, %r661;
	shr.u32 	%r357, %r356, %r630;
	cvt.u16.u32 	%rs122, %r357;
	shl.b16 	%rs123, %rs122, 4;
	or.b16  	%rs124, %rs112, %rs123;
	and.b32  	%r358, %r650, %r661;
	shr.u32 	%r359, %r358, %r630;
	cvt.u16.u32 	%rs125, %r359;
	shl.b16 	%rs126, %rs125, 4;
	or.b16  	%rs127, %rs115, %rs126;
	and.b32  	%r360, %r649, %r661;
	shr.u32 	%r361, %r360, %r630;
	cvt.u16.u32 	%rs128, %r361;
	shl.b16 	%rs129, %rs128, 4;
	or.b16  	%rs130, %rs118, %rs129;
	and.b32  	%r362, %r648, %r661;
	shr.u32 	%r363, %r362, %r630;
	cvt.u16.u32 	%rs131, %r363;
	shl.b16 	%rs132, %rs131, 4;
	or.b16  	%rs133, %rs121, %rs132;
	and.b32  	%r364, %r147, %r661;
	shr.u32 	%r365, %r364, %r630;
	cvt.u16.u32 	%rs134, %r365;
	shl.b16 	%rs135, %rs134, 3;
	or.b16  	%rs136, %rs124, %rs135;
	and.b32  	%r366, %r647, %r661;
	shr.u32 	%r367, %r366, %r630;
	cvt.u16.u32 	%rs137, %r367;
	shl.b16 	%rs138, %rs137, 3;
	or.b16  	%rs139, %rs127, %rs138;
	and.b32  	%r368, %r646, %r661;
	shr.u32 	%r369, %r368, %r630;
	cvt.u16.u32 	%rs140, %r369;
	shl.b16 	%rs141, %rs140, 3;
	or.b16  	%rs142, %rs130, %rs141;
	and.b32  	%r370, %r645, %r661;
	shr.u32 	%r371, %r370, %r630;
	cvt.u16.u32 	%rs143, %r371;
	shl.b16 	%rs144, %rs143, 3;
	or.b16  	%rs145, %rs133, %rs144;
	and.b32  	%r372, %r151, %r661;
	shr.u32 	%r373, %r372, %r630;
	cvt.u16.u32 	%rs146, %r373;
	shl.b16 	%rs147, %rs146, 2;
	or.b16  	%rs148, %rs136, %rs147;
	and.b32  	%r374, %r644, %r661;
	shr.u32 	%r375, %r374, %r630;
	cvt.u16.u32 	%rs149, %r375;
	shl.b16 	%rs150, %rs149, 2;
	or.b16  	%rs151, %rs139, %rs150;
	and.b32  	%r376, %r643, %r661;
	shr.u32 	%r377, %r376, %r630;
	cvt.u16.u32 	%rs152, %r377;
	shl.b16 	%rs153, %rs152, 2;
	or.b16  	%rs154, %rs142, %rs153;
	and.b32  	%r378, %r642, %r661;
	shr.u32 	%r379, %r378, %r630;
	cvt.u16.u32 	%rs155, %r379;
	shl.b16 	%rs156, %rs155, 2;
	or.b16  	%rs157, %rs145, %rs156;
	and.b32  	%r380, %r155, %r661;
	shr.u32 	%r381, %r380, %r630;
	cvt.u16.u32 	%rs158, %r381;
	shl.b16 	%rs159, %rs158, 1;
	or.b16  	%rs160, %rs148, %rs159;
	and.b32  	%r382, %r641, %r661;
	shr.u32 	%r383, %r382, %r630;
	cvt.u16.u32 	%rs161, %r383;
	shl.b16 	%rs162, %rs161, 1;
	or.b16  	%rs163, %rs151, %rs162;
	and.b32  	%r384, %r640, %r661;
	shr.u32 	%r385, %r384, %r630;
	cvt.u16.u32 	%rs164, %r385;
	shl.b16 	%rs165, %rs164, 1;
	or.b16  	%rs166, %rs154, %rs165;
	and.b32  	%r386, %r639, %r661;
	shr.u32 	%r387, %r386, %r630;
	cvt.u16.u32 	%rs167, %r387;
	shl.b16 	%rs168, %rs167, 1;
	or.b16  	%rs169, %rs157, %rs168;
	and.b32  	%r388, %r159, %r661;
	shr.u32 	%r389, %r388, %r630;
	cvt.u16.u32 	%rs170, %r389;
	or.b16  	%rs171, %rs160, %rs170;
	and.b32  	%r390, %r638, %r661;
	shr.u32 	%r391, %r390, %r630;
	cvt.u16.u32 	%rs172, %r391;
	or.b16  	%rs173, %rs163, %rs172;
	and.b32  	%r392, %r637, %r661;
	shr.u32 	%r393, %r392, %r630;
	cvt.u16.u32 	%rs174, %r393;
	or.b16  	%rs175, %rs166, %rs174;
	and.b32  	%r394, %r636, %r661;
	shr.u32 	%r395, %r394, %r630;
	cvt.u16.u32 	%rs176, %r395;
	or.b16  	%rs177, %rs169, %rs176;
	and.b32  	%r396, %r131, %r661;
	shr.u32 	%r397, %r396, %r630;
	cvt.u16.u32 	%rs178, %r397;
	shr.u16 	%rs179, %rs177, 1;
	and.b16  	%rs180, %rs179, 127;
	shl.b16 	%rs181, %rs178, 7;
	or.b16  	%rs182, %rs181, %rs180;
	shr.s32 	%r398, %r662, 31;
	shr.u32 	%r399, %r398, 30;
	add.s32 	%r400, %r662, %r399;
	shr.s32 	%r401, %r400, 2;
	cvta.to.global.u64 	%rd19, %rd37;
	mul.wide.s32 	%rd20, %r401, 4;
	add.s64 	%rd21, %rd19, %rd20;
	cvt.u32.u16 	%r402, %rs173;
	cvt.u32.u16 	%r403, %rs171;
	prmt.b32 	%r404, %r403, %r402, 0x3340U;
	cvt.u32.u16 	%r405, %rs175;
	cvt.u32.u16 	%r406, %rs182;
	prmt.b32 	%r407, %r405, %r406, 0x3340U;
	prmt.b32 	%r408, %r404, %r407, 0x5410U;
	st.global.u32 	[%rd21], %r408;
	add.s32 	%r662, %r662, 4;
	shl.b32 	%r661, %r661, 1;
	add.s32 	%r630, %r630, 1;
	setp.eq.s32 	%p7, %r630, %r105;
	@%p7 bra 	$L__BB0_18;
	bra.uni 	$L__BB0_15;
$L__BB0_16:
	ld.global.nc.u32 	%r163, [%rd2];
	ld.global.nc.u32 	%r659, [%rd2+32];
	ld.global.nc.u32 	%r658, [%rd2+64];
	ld.global.nc.u32 	%r657, [%rd2+96];
	ld.global.nc.u32 	%r167, [%rd2+4];
	ld.global.nc.u32 	%r656, [%rd2+36];
	ld.global.nc.u32 	%r655, [%rd2+68];
	ld.global.nc.u32 	%r654, [%rd2+100];
	ld.global.nc.u32 	%r171, [%rd2+8];
	ld.global.nc.u32 	%r653, [%rd2+40];
	ld.global.nc.u32 	%r652, [%rd2+72];
	ld.global.nc.u32 	%r651, [%rd2+104];
	ld.global.nc.u32 	%r175, [%rd2+12];
	ld.global.nc.u32 	%r650, [%rd2+44];
	ld.global.nc.u32 	%r649, [%rd2+76];
	ld.global.nc.u32 	%r648, [%rd2+108];
	ld.global.nc.u32 	%r179, [%rd2+16];
	ld.global.nc.u32 	%r647, [%rd2+48];
	ld.global.nc.u32 	%r646, [%rd2+80];
	ld.global.nc.u32 	%r645, [%rd2+112];
	ld.global.nc.u32 	%r183, [%rd2+20];
	ld.global.nc.u32 	%r644, [%rd2+52];
	ld.global.nc.u32 	%r643, [%rd2+84];
	ld.global.nc.u32 	%r642, [%rd2+116];
	ld.global.nc.u32 	%r187, [%rd2+24];
	ld.global.nc.u32 	%r641, [%rd2+56];
	ld.global.nc.u32 	%r640, [%rd2+88];
	ld.global.nc.u32 	%r639, [%rd2+120];
	ld.global.nc.u32 	%r191, [%rd2+28];
	ld.global.nc.u32 	%r638, [%rd2+60];
	ld.global.nc.u32 	%r637, [%rd2+92];
	ld.global.nc.u32 	%r636, [%rd2+124];
	mov.b32 	%r633, 0;
$L__BB0_17:
	ld.param.u64 	%rd36, [_Z15optimizedKernelPhPKiS1_bi_param_0];
	and.b32  	%r253, %r163, %r661;
	shr.u32 	%r254, %r253, %r633;
	cvt.u16.u32 	%rs2, %r254;
	shl.b16 	%rs3, %rs2, 7;
	and.b32  	%r255, %r659, %r661;
	shr.u32 	%r256, %r255, %r633;
	cvt.u16.u32 	%rs4, %r256;
	shl.b16 	%rs5, %rs4, 7;
	and.b32  	%r257, %r658, %r661;
	shr.u32 	%r258, %r257, %r633;
	cvt.u16.u32 	%rs6, %r258;
	shl.b16 	%rs7, %rs6, 7;
	and.b32  	%r259, %r657, %r661;
	shr.u32 	%r260, %r259, %r633;
	cvt.u16.u32 	%rs8, %r260;
	shl.b16 	%rs9, %rs8, 7;
	and.b32  	%r261, %r167, %r661;
	shr.u32 	%r262, %r261, %r633;
	cvt.u16.u32 	%rs10, %r262;
	shl.b16 	%rs11, %rs10, 6;
	or.b16  	%rs12, %rs3, %rs11;
	and.b32  	%r263, %r656, %r661;
	shr.u32 	%r264, %r263, %r633;
	cvt.u16.u32 	%rs13, %r264;
	shl.b16 	%rs14, %rs13, 6;
	or.b16  	%rs15, %rs5, %rs14;
	and.b32  	%r265, %r655, %r661;
	shr.u32 	%r266, %r265, %r633;
	cvt.u16.u32 	%rs16, %r266;
	shl.b16 	%rs17, %rs16, 6;
	or.b16  	%rs18, %rs7, %rs17;
	and.b32  	%r267, %r654, %r661;
	shr.u32 	%r268, %r267, %r633;
	cvt.u16.u32 	%rs19, %r268;
	shl.b16 	%rs20, %rs19, 6;
	or.b16  	%rs21, %rs9, %rs20;
	and.b32  	%r269, %r171, %r661;
	shr.u32 	%r270, %r269, %r633;
	cvt.u16.u32 	%rs22, %r270;
	shl.b16 	%rs23, %rs22, 5;
	or.b16  	%rs24, %rs12, %rs23;
	and.b32  	%r271, %r653, %r661;
	shr.u32 	%r272, %r271, %r633;
	cvt.u16.u32 	%rs25, %r272;
	shl.b16 	%rs26, %rs25, 5;
	or.b16  	%rs27, %rs15, %rs26;
	and.b32  	%r273, %r652, %r661;
	shr.u32 	%r274, %r273, %r633;
	cvt.u16.u32 	%rs28, %r274;
	shl.b16 	%rs29, %rs28, 5;
	or.b16  	%rs30, %rs18, %rs29;
	and.b32  	%r275, %r651, %r661;
	shr.u32 	%r276, %r275, %r633;
	cvt.u16.u32 	%rs31, %r276;
	shl.b16 	%rs32, %rs31, 5;
	or.b16  	%rs33, %rs21, %rs32;
	and.b32  	%r277, %r175, %r661;
	shr.u32 	%r278, %r277, %r633;
	cvt.u16.u32 	%rs34, %r278;
	shl.b16 	%rs35, %rs34, 4;
	or.b16  	%rs36, %rs24, %rs35;
	and.b32  	%r279, %r650, %r661;
	shr.u32 	%r280, %r279, %r633;
	cvt.u16.u32 	%rs37, %r280;
	shl.b16 	%rs38, %rs37, 4;
	or.b16  	%rs39, %rs27, %rs38;
	and.b32  	%r281, %r649, %r661;
	shr.u32 	%r282, %r281, %r633;
	cvt.u16.u32 	%rs40, %r282;
	shl.b16 	%rs41, %rs40, 4;
	or.b16  	%rs42, %rs30, %rs41;
	and.b32  	%r283, %r648, %r661;
	shr.u32 	%r284, %r283, %r633;
	cvt.u16.u32 	%rs43, %r284;
	shl.b16 	%rs44, %rs43, 4;
	or.b16  	%rs45, %rs33, %rs44;
	and.b32  	%r285, %r179, %r661;
	shr.u32 	%r286, %r285, %r633;
	cvt.u16.u32 	%rs46, %r286;
	shl.b16 	%rs47, %rs46, 3;
	or.b16  	%rs48, %rs36, %rs47;
	and.b32  	%r287, %r647, %r661;
	shr.u32 	%r288, %r287, %r633;
	cvt.u16.u32 	%rs49, %r288;
	shl.b16 	%rs50, %rs49, 3;
	or.b16  	%rs51, %rs39, %rs50;
	and.b32  	%r289, %r646, %r661;
	shr.u32 	%r290, %r289, %r633;
	cvt.u16.u32 	%rs52, %r290;
	shl.b16 	%rs53, %rs52, 3;
	or.b16  	%rs54, %rs42, %rs53;
	and.b32  	%r291, %r645, %r661;
	shr.u32 	%r292, %r291, %r633;
	cvt.u16.u32 	%rs55, %r292;
	shl.b16 	%rs56, %rs55, 3;
	or.b16  	%rs57, %rs45, %rs56;
	and.b32  	%r293, %r183, %r661;
	shr.u32 	%r294, %r293, %r633;
	cvt.u16.u32 	%rs58, %r294;
	shl.b16 	%rs59, %rs58, 2;
	or.b16  	%rs60, %rs48, %rs59;
	and.b32  	%r295, %r644, %r661;
	shr.u32 	%r296, %r295, %r633;
	cvt.u16.u32 	%rs61, %r296;
	shl.b16 	%rs62, %rs61, 2;
	or.b16  	%rs63, %rs51, %rs62;
	and.b32  	%r297, %r643, %r661;
	shr.u32 	%r298, %r297, %r633;
	cvt.u16.u32 	%rs64, %r298;
	shl.b16 	%rs65, %rs64, 2;
	or.b16  	%rs66, %rs54, %rs65;
	and.b32  	%r299, %r642, %r661;
	shr.u32 	%r300, %r299, %r633;
	cvt.u16.u32 	%rs67, %r300;
	shl.b16 	%rs68, %rs67, 2;
	or.b16  	%rs69, %rs57, %rs68;
	and.b32  	%r301, %r187, %r661;
	shr.u32 	%r302, %r301, %r633;
	cvt.u16.u32 	%rs70, %r302;
	shl.b16 	%rs71, %rs70, 1;
	or.b16  	%rs72, %rs60, %rs71;
	and.b32  	%r303, %r641, %r661;
	shr.u32 	%r304, %r303, %r633;
	cvt.u16.u32 	%rs73, %r304;
	shl.b16 	%rs74, %rs73, 1;
	or.b16  	%rs75, %rs63, %rs74;
	and.b32  	%r305, %r640, %r661;
	shr.u32 	%r306, %r305, %r633;
	cvt.u16.u32 	%rs76, %r306;
	shl.b16 	%rs77, %rs76, 1;
	or.b16  	%rs78, %rs66, %rs77;
	and.b32  	%r307, %r639, %r661;
	shr.u32 	%r308, %r307, %r633;
	cvt.u16.u32 	%rs79, %r308;
	shl.b16 	%rs80, %rs79, 1;
	or.b16  	%rs81, %rs69, %rs80;
	and.b32  	%r309, %r191, %r661;
	shr.u32 	%r310, %r309, %r633;
	cvt.u16.u32 	%rs82, %r310;
	or.b16  	%rs83, %rs72, %rs82;
	and.b32  	%r311, %r638, %r661;
	shr.u32 	%r312, %r311, %r633;
	cvt.u16.u32 	%rs84, %r312;
	or.b16  	%rs85, %rs75, %rs84;
	and.b32  	%r313, %r637, %r661;
	shr.u32 	%r314, %r313, %r633;
	cvt.u16.u32 	%rs86, %r314;
	or.b16  	%rs87, %rs78, %rs86;
	and.b32  	%r315, %r636, %r661;
	shr.u32 	%r316, %r315, %r633;
	cvt.u16.u32 	%rs88, %r316;
	or.b16  	%rs89, %rs81, %rs88;
	shr.s32 	%r317, %r662, 31;
	shr.u32 	%r318, %r317, 30;
	add.s32 	%r319, %r662, %r318;
	shr.s32 	%r320, %r319, 2;
	cvta.to.global.u64 	%rd13, %rd36;
	mul.wide.s32 	%rd14, %r320, 4;
	add.s64 	%rd15, %rd13, %rd14;
	cvt.u32.u16 	%r321, %rs89;
	cvt.u32.u16 	%r322, %rs87;
	prmt.b32 	%r323, %r322, %r321, 0x3340U;
	cvt.u32.u16 	%r324, %rs85;
	cvt.u32.u16 	%r325, %rs83;
	prmt.b32 	%r326, %r325, %r324, 0x3340U;
	prmt.b32 	%r327, %r326, %r323, 0x5410U;
	st.global.u32 	[%rd15], %r327;
	add.s32 	%r662, %r662, 4;
	shl.b32 	%r661, %r661, 1;
	add.s32 	%r633, %r633, 1;
	setp.ne.s32 	%p6, %r633, %r105;
	@%p6 bra 	$L__BB0_17;
$L__BB0_18:
	ld.param.u64 	%rd38, [_Z15optimizedKernelPhPKiS1_bi_param_0];
	and.b32  	%r409, %r659, %r661;
	shr.u32 	%r410, %r409, %r105;
	cvt.u16.u32 	%rs183, %r410;
	shl.b16 	%rs184, %rs183, 7;
	and.b32  	%r411, %r658, %r661;
	shr.u32 	%r412, %r411, %r105;
	cvt.u16.u32 	%rs185, %r412;
	shl.b16 	%rs186, %rs185, 7;
	and.b32  	%r413, %r657, %r661;
	shr.u32 	%r414, %r413, %r105;
	cvt.u16.u32 	%rs187, %r414;
	shl.b16 	%rs188, %rs187, 7;
	and.b32  	%r415, %r656, %r661;
	shr.u32 	%r416, %r415, %r105;
	cvt.u16.u32 	%rs189, %r416;
	shl.b16 	%rs190, %rs189, 6;
	or.b16  	%rs191, %rs184, %rs190;
	and.b32  	%r417, %r655, %r661;
	shr.u32 	%r418, %r417, %r105;
	cvt.u16.u32 	%rs192, %r418;
	shl.b16 	%rs193, %rs192, 6;
	or.b16  	%rs194, %rs186, %rs193;
	and.b32  	%r419, %r654, %r661;
	shr.u32 	%r420, %r419, %r105;
	cvt.u16.u32 	%rs195, %r420;
	shl.b16 	%rs196, %rs195, 6;
	or.b16  	%rs197, %rs188, %rs196;
	and.b32  	%r421, %r653, %r661;
	shr.u32 	%r422, %r421, %r105;
	cvt.u16.u32 	%rs198, %r422;
	shl.b16 	%rs199, %rs198, 5;
	or.b16  	%rs200, %rs191, %rs199;
	and.b32  	%r423, %r652, %r661;
	shr.u32 	%r424, %r423, %r105;
	cvt.u16.u32 	%rs201, %r424;
	shl.b16 	%rs202, %rs201, 5;
	or.b16  	%rs203, %rs194, %rs202;
	and.b32  	%r425, %r651, %r661;
	shr.u32 	%r426, %r425, %r105;
	cvt.u16.u32 	%rs204, %r426;
	shl.b16 	%rs205, %rs204, 5;
	or.b16  	%rs206, %rs197, %rs205;
	and.b32  	%r427, %r650, %r661;
	shr.u32 	%r428, %r427, %r105;
	cvt.u16.u32 	%rs207, %r428;
	shl.b16 	%rs208, %rs207, 4;
	or.b16  	%rs209, %rs200, %rs208;
	and.b32  	%r429, %r649, %r661;
	shr.u32 	%r430, %r429, %r105;
	cvt.u16.u32 	%rs210, %r430;
	shl.b16 	%rs211, %rs210, 4;
	or.b16  	%rs212, %rs203, %rs211;
	and.b32  	%r431, %r648, %r661;
	shr.u32 	%r432, %r431, %r105;
	cvt.u16.u32 	%rs213, %r432;
	shl.b16 	%rs214, %rs213, 4;
	or.b16  	%rs215, %rs206, %rs214;
	and.b32  	%r433, %r647, %r661;
	shr.u32 	%r434, %r433, %r105;
	cvt.u16.u32 	%rs216, %r434;
	shl.b16 	%rs217, %rs216, 3;
	or.b16  	%rs218, %rs209, %rs217;
	and.b32  	%r435, %r646, %r661;
	shr.u32 	%r436, %r435, %r105;
	cvt.u16.u32 	%rs219, %r436;
	shl.b16 	%rs220, %rs219, 3;
	or.b16  	%rs221, %rs212, %rs220;
	and.b32  	%r437, %r645, %r661;
	shr.u32 	%r438, %r437, %r105;
	cvt.u16.u32 	%rs222, %r438;
	shl.b16 	%rs223, %rs222, 3;
	or.b16  	%rs224, %rs215, %rs223;
	and.b32  	%r439, %r644, %r661;
	shr.u32 	%r440, %r439, %r105;
	cvt.u16.u32 	%rs225, %r440;
	shl.b16 	%rs226, %rs225, 2;
	or.b16  	%rs227, %rs218, %rs226;
	and.b32  	%r441, %r643, %r661;
	shr.u32 	%r442, %r441, %r105;
	cvt.u16.u32 	%rs228, %r442;
	shl.b16 	%rs229, %rs228, 2;
	or.b16  	%rs230, %rs221, %rs229;
	and.b32  	%r443, %r642, %r661;
	shr.u32 	%r444, %r443, %r105;
	cvt.u16.u32 	%rs231, %r444;
	shl.b16 	%rs232, %rs231, 2;
	or.b16  	%rs233, %rs224, %rs232;
	and.b32  	%r445, %r641, %r661;
	shr.u32 	%r446, %r445, %r105;
	cvt.u16.u32 	%rs234, %r446;
	shl.b16 	%rs235, %rs234, 1;
	or.b16  	%rs236, %rs227, %rs235;
	and.b32  	%r447, %r640, %r661;
	shr.u32 	%r448, %r447, %r105;
	cvt.u16.u32 	%rs237, %r448;
	shl.b16 	%rs238, %rs237, 1;
	or.b16  	%rs239, %rs230, %rs238;
	and.b32  	%r449, %r639, %r661;
	shr.u32 	%r450, %r449, %r105;
	cvt.u16.u32 	%rs240, %r450;
	shl.b16 	%rs241, %rs240, 1;
	or.b16  	%rs242, %rs233, %rs241;
	and.b32  	%r451, %r638, %r661;
	shr.u32 	%r452, %r451, %r105;
	cvt.u16.u32 	%rs243, %r452;
	or.b16  	%rs244, %rs236, %rs243;
	and.b32  	%r453, %r637, %r661;
	shr.u32 	%r454, %r453, %r105;
	cvt.u16.u32 	%rs245, %r454;
	or.b16  	%rs246, %rs239, %rs245;
	and.b32  	%r455, %r636, %r661;
	shr.u32 	%r456, %r455, %r105;
	cvt.u16.u32 	%rs247, %r456;
	or.b16  	%rs248, %rs242, %rs247;
	cvt.s64.s32 	%rd22, %r662;
	cvta.to.global.u64 	%rd23, %rd38;
	add.s64 	%rd24, %rd23, %rd22;
	st.global.u8 	[%rd24], %rs244;
	st.global.u8 	[%rd24+1], %rs246;
	add.s32 	%r662, %r662, 3;
	st.global.u8 	[%rd24+2], %rs248;
	add.s32 	%r627, %r627, 1;
	setp.ne.s32 	%p8, %r627, 4;
	@%p8 bra 	$L__BB0_5;
$L__BB0_19:
	add.s32 	%r592, %r2, -1;
	setp.ne.s32 	%p12, %r1, %r592;
	@%p12 bra 	$L__BB0_21;
	ld.param.u64 	%rd41, [_Z15optimizedKernelPhPKiS1_bi_param_0];
	cvta.to.global.u64 	%rd35, %rd41;
	atom.global.max.s32 	%r593, [%rd35], %r662;
$L__BB0_21:
	ret;

}


// ===== COMPILED SASS (sm_100) =====

	.target	sm_100

	.elftype	@"ET_EXEC"


//--------------------- .note.nv.tkinfo           --------------------------
	.section	.note.nv.tkinfo,"",@"SHT_NOTE"
	.sectionflags	@"SHF_NOTE_NV_TKINFO"
	.tkinfo
        /*0018*/ 	.word	0x00000002
        /*0030*/ 	.string	""
        /*0030*/ 	.string	"ptxas"
        /*0030*/ 	.string	"Cuda compilation tools, release 13.0, V13.0.88"
        /*0030*/ 	.string	"Build cuda_13.0.r13.0/compiler.36424714_0"
        /*0030*/ 	.string	"-arch sm_100 -m 64 "



//--------------------- .note.nv.cuinfo           --------------------------
	.section	.note.nv.cuinfo,"",@"SHT_NOTE"
	.sectionflags	@"SHF_NOTE_NV_CUINFO"
        /*0018*/ 	.short	0x0002
        /*001a*/ 	.short	0x0064
        /*001c*/ 	.short	0x0082
	.zero		2


//--------------------- .nv.info                  --------------------------
	.section	.nv.info,"",@"SHT_CUDA_INFO"
	.align	4


	//----- nvinfo : EIATTR_REGCOUNT
	.align		4
        /*0000*/ 	.byte	0x04, 0x2f
        /*0002*/ 	.short	(.L_1 - .L_0)
	.align		4
.L_0:
        /*0004*/ 	.word	index@(_Z15optimizedKernelPhPKiS1_bi)
        /*0008*/ 	.word	0x00000034


	//----- nvinfo : EIATTR_FRAME_SIZE
	.align		4
.L_1:
        /*000c*/ 	.byte	0x04, 0x11
        /*000e*/ 	.short	(.L_3 - .L_2)
	.align		4
.L_2:
        /*0010*/ 	.word	index@(_Z15optimizedKernelPhPKiS1_bi)
        /*0014*/ 	.word	0x00000000


	//----- nvinfo : EIATTR_MIN_STACK_SIZE
	.align		4
.L_3:
        /*0018*/ 	.byte	0x04, 0x12
        /*001a*/ 	.short	(.L_5 - .L_4)
	.align		4
.L_4:
        /*001c*/ 	.word	index@(_Z15optimizedKernelPhPKiS1_bi)
        /*0020*/ 	.word	0x00000000
.L_5:


//--------------------- .nv.compat                --------------------------
	.section	.nv.compat,"",@"SHT_CUDA_COMPAT_INFO"
	.align	4
        /*0000*/ 	.byte	0x02, 0x09, 0x00, 0x00, 0x02, 0x02, 0x01, 0x00, 0x02, 0x05, 0x05, 0x00, 0x03, 0x07, 0x01, 0x01
        /*0010*/ 	.byte	0x02, 0x03, 0x00, 0x00, 0x02, 0x06, 0x01, 0x00, 0x04, 0x0b, 0x08, 0x00, 0x09, 0x00, 0x00, 0x00
        /*0020*/ 	.byte	0x00, 0x00, 0x00, 0x00


//--------------------- .nv.info._Z15optimizedKernelPhPKiS1_bi --------------------------
	.section	.nv.info._Z15optimizedKernelPhPKiS1_bi,"",@"SHT_CUDA_INFO"
	.sectionflags	@""
	.align	4


	//----- nvinfo : EIATTR_CUDA_API_VERSION
	.align		4
        /*0000*/ 	.byte	0x04, 0x37
        /*0002*/ 	.short	(.L_7 - .L_6)
.L_6:
        /*0004*/ 	.word	0x00000082


	//----- nvinfo : EIATTR_KPARAM_INFO
	.align		4
.L_7:
        /*0008*/ 	.byte	0x04, 0x17
        /*000a*/ 	.short	(.L_9 - .L_8)
.L_8:
        /*000c*/ 	.word	0x00000000
        /*0010*/ 	.short	0x0004
        /*0012*/ 	.short	0x001c
        /*0014*/ 	.byte	0x00, 0xf0, 0x11, 0x00


	//----- nvinfo : EIATTR_KPARAM_INFO
	.align		4
.L_9:
        /*0018*/ 	.byte	0x04, 0x17
        /*001a*/ 	.short	(.L_11 - .L_10)
.L_10:
        /*001c*/ 	.word	0x00000000
        /*0020*/ 	.short	0x0003
        /*0022*/ 	.short	0x0018
        /*0024*/ 	.byte	0x00, 0xf0, 0x05, 0x00


	//----- nvinfo : EIATTR_KPARAM_INFO
	.align		4
.L_11:
        /*0028*/ 	.byte	0x04, 0x17
        /*002a*/ 	.short	(.L_13 - .L_12)
.L_12:
        /*002c*/ 	.word	0x00000000
        /*0030*/ 	.short	0x0002
        /*0032*/ 	.short	0x0010
        /*0034*/ 	.byte	0x00, 0xf5, 0x21, 0x00


	//----- nvinfo : EIATTR_KPARAM_INFO
	.align		4
.L_13:
        /*0038*/ 	.byte	0x04, 0x17
        /*003a*/ 	.short	(.L_15 - .L_14)
.L_14:
        /*003c*/ 	.word	0x00000000
        /*0040*/ 	.short	0x0001
        /*0042*/ 	.short	0x0008
        /*0044*/ 	.byte	0x00, 0xf5, 0x21, 0x00


	//----- nvinfo : EIATTR_KPARAM_INFO
	.align		4
.L_15:
        /*0048*/ 	.byte	0x04, 0x17
        /*004a*/ 	.short	(.L_17 - .L_16)
.L_16:
        /*004c*/ 	.word	0x00000000
        /*0050*/ 	.short	0x0000
        /*0052*/ 	.short	0x0000
        /*0054*/ 	.byte	0x00, 0xf5, 0x21, 0x00


	//----- nvinfo : EIATTR_SPARSE_MMA_MASK
	.align		4
.L_17:
        /*0058*/ 	.byte	0x03, 0x50
        /*005a*/ 	.short	0x0000


	//----- nvinfo : EIATTR_MAXREG_COUNT
	.align		4
        /*005c*/ 	.byte	0x03, 0x1b
        /*005e*/ 	.short	0x00ff


	//----- nvinfo : EIATTR_NUM_BARRIERS
	.align		4
        /*0060*/ 	.byte	0x02, 0x4c
        /*0062*/ 	.byte	0x01
	.zero		1


	//----- nvinfo : EIATTR_MERCURY_ISA_VERSION
	.align		4
        /*0064*/ 	.byte	0x03, 0x5f
        /*0066*/ 	.short	0x0101


	//----- nvinfo : EIATTR_INT_WARP_WIDE_INSTR_OFFSETS
	.align		4
        /*0068*/ 	.byte	0x04, 0x31
        /*006a*/ 	.short	(.L_19 - .L_18)


	//   ....[0]....
.L_18:
        /*006c*/ 	.word	0x00003620


	//   ....[1]....
        /*0070*/ 	.word	0x00003630


	//----- nvinfo : EIATTR_VRC_CTA_INIT_COUNT
	.align		4
.L_19:
        /*0074*/ 	.byte	0x02, 0x4a
	.zero		1
	.zero		1


	//----- nvinfo : EIATTR_EXIT_INSTR_OFFSETS
	.align		4
        /*0078*/ 	.byte	0x04, 0x1c
        /*007a*/ 	.short	(.L_21 - .L_20)


	//   ....[0]....
.L_20:
        /*007c*/ 	.word	0x00000120


	//   ....[1]....
        /*0080*/ 	.word	0x000035f0


	//   ....[2]....
        /*0084*/ 	.word	0x00003680


	//----- nvinfo : EIATTR_CBANK_PARAM_SIZE
	.align		4
.L_21:
        /*0088*/ 	.byte	0x03, 0x19
        /*008a*/ 	.short	0x0020


	//----- nvinfo : EIATTR_PARAM_CBANK
	.align		4
        /*008c*/ 	.byte	0x04, 0x0a
        /*008e*/ 	.short	(.L_23 - .L_22)
	.align		4
.L_22:
        /*0090*/ 	.word	index@(.nv.constant0._Z15optimizedKernelPhPKiS1_bi)
        /*0094*/ 	.short	0x0380
        /*0096*/ 	.short	0x0020


	//----- nvinfo : EIATTR_SW_WAR
	.align		4
.L_23:
        /*0098*/ 	.byte	0x04, 0x36
        /*009a*/ 	.short	(.L_25 - .L_24)
.L_24:
        /*009c*/ 	.word	0x00000008
.L_25:


//--------------------- .nv.callgraph             --------------------------
	.section	.nv.callgraph,"",@"SHT_CUDA_CALLGRAPH"
	.align	4
	.sectionentsize	8
	.align		4
        /*0000*/ 	.word	0x00000000
	.align		4
        /*0004*/ 	.word	0xffffffff
	.align		4
        /*0008*/ 	.word	0x00000000
	.align		4
        /*000c*/ 	.word	0xfffffffe
	.align		4
        /*0010*/ 	.word	0x00000000
	.align		4
        /*0014*/ 	.word	0xfffffffd
	.align		4
        /*0018*/ 	.word	0x00000000
	.align		4
        /*001c*/ 	.word	0xfffffffc


//--------------------- .text._Z15optimizedKernelPhPKiS1_bi --------------------------
	.section	.text._Z15optimizedKernelPhPKiS1_bi,"ax",@progbits
	.align	128
        .global         _Z15optimizedKernelPhPKiS1_bi
        .type           _Z15optimizedKernelPhPKiS1_bi,@function
        .size           _Z15optimizedKernelPhPKiS1_bi,(.L_x_13 - _Z15optimizedKernelPhPKiS1_bi)
        .other          _Z15optimizedKernelPhPKiS1_bi,@"STO_CUDA_ENTRY STV_DEFAULT"
_Z15optimizedKernelPhPKiS1_bi:
.text._Z15optimizedKernelPhPKiS1_bi:
[----:B------:R-:W-:Y:S01]  /*0000*/  LDC R1, c[0x0][0x37c] ;  /* 0x0000df00ff017b82 */ /* 0x000fe20000000800 */
[----:B------:R-:W0:Y:S01]  /*0010*/  S2R R7, SR_TID.X ;  /* 0x0000000000077919 */ /* 0x000e220000002100 */
[----:B------:R-:W1:Y:S06]  /*0020*/  LDCU.64 UR8, c[0x0][0x358] ;  /* 0x00006b00ff0877ac */ /* 0x000e6c0008000a00 */
[----:B------:R-:W2:Y:S01]  /*0030*/  S2UR UR4, SR_CTAID.X ;  /* 0x00000000000479c3 */ /* 0x000ea20000002500 */
[----:B------:R-:W3:Y:S01]  /*0040*/  LDCU UR5, c[0x0][0x39c] ;  /* 0x00007380ff0577ac */ /* 0x000ee20008000800 */
[----:B0-----:R-:W-:-:S13]  /*0050*/  ISETP.GT.U32.AND P0, PT, R7, 0x1f, PT ;  /* 0x0000001f0700780c */ /* 0x001fda0003f04070 */
[----:B------:R-:W0:Y:S02]  /*0060*/  @!P0 LDC.64 R2, c[0x0][0x390] ;  /* 0x0000e400ff028b82 */ /* 0x000e240000000a00 */
[----:B0-----:R-:W-:-:S06]  /*0070*/  @!P0 IMAD.WIDE.U32 R2, R7, 0x4, R2 ;  /* 0x0000000407028825 */ /* 0x001fcc00078e0002 */
[----:B-1----:R-:W4:Y:S01]  /*0080*/  @!P0 LDG.E.CONSTANT R2, desc[UR8][R2.64] ;  /* 0x0000000802028981 */ /* 0x002f22000c1e9900 */
[----:B------:R-:W2:Y:S01]  /*0090*/  LDC R6, c[0x0][0x360] ;  /* 0x0000d800ff067b82 */ /* 0x000ea20000000800 */
[----:B------:R-:W-:Y:S01]  /*00a0*/  @!P0 MOV R0, 0x400 ;  /* 0x0000040000008802 */ /* 0x000fe20000000f00 */
[----:B------:R-:W0:Y:S01]  /*00b0*/  @!P0 S2R R5, SR_CgaCtaId ;  /* 0x0000000000058919 */ /* 0x000e220000008800 */
[----:B--2---:R-:W-:-:S05]  /*00c0*/  IMAD R4, R6, UR4, R7 ;  /* 0x0000000406047c24 */ /* 0x004fca000f8e0207 */
[----:B---3--:R-:W-:Y:S02]  /*00d0*/  ISETP.GE.AND P1, PT, R4, UR5, PT ;  /* 0x0000000504007c0c */ /* 0x008fe4000bf26270 */
[----:B0-----:R-:W-:-:S05]  /*00e0*/  @!P0 LEA R0, R5, R0, 0x18 ;  /* 0x0000000005008211 */ /* 0x001fca00078ec0ff */
[----:B------:R-:W-:-:S05]  /*00f0*/  @!P0 IMAD R5, R7, 0x4, R0 ;  /* 0x0000000407058824 */ /* 0x000fca00078e0200 */
[----:B----4-:R0:W-:Y:S01]  /*0100*/  @!P0 STS [R5], R2 ;  /* 0x0000000205008388 */ /* 0x0101e20000000800 */
[----:B------:R-:W-:Y:S06]  /*0110*/  BAR.SYNC.DEFER_BLOCKING 0x0 ;  /* 0x0000000000007b1d */ /* 0x000fec0000010000 */
[----:B------:R-:W-:Y:S05]  /*0120*/  @P1 EXIT ;  /* 0x000000000000194d */ /* 0x000fea0003800000 */
[----:B------:R-:W1:Y:S01]  /*0130*/  LDCU.U8 UR4, c[0x0][0x398] ;  /* 0x00007300ff0477ac */ /* 0x000e620008000000 */
[----:B------:R-:W-:Y:S01]  /*0140*/  IMAD.SHL.U32 R0, R4, 0x4, RZ ;  /* 0x0000000404007824 */ /* 0x000fe200078e00ff */
[----:B-1----:R-:W-:-:S04]  /*0150*/  UPRMT UR4, UR4, 0x8880, URZ ;  /* 0x0000888004047896 */ /* 0x002fc800080000ff */
[----:B------:R-:W-:-:S09]  /*0160*/  UISETP.NE.AND UP0, UPT, UR4, URZ, UPT ;  /* 0x000000ff0400728c */ /* 0x000fd2000bf05270 */
[----:B------:R-:W-:Y:S05]  /*0170*/  BRA.U !UP0, `(.L_x_0) ;  /* 0x0000002108907547 */ /* 0x000fea000b800000 */
[----:B------:R-:W1:Y:S01]  /*0180*/  S2UR UR5, SR_CgaCtaId ;  /* 0x00000000000579c3 */ /* 0x000e620000008800 */
[----:B------:R-:W-:Y:S01]  /*0190*/  IMAD.SHL.U32 R33, R4, 0x20, RZ ;  /* 0x0000002004217824 */ /* 0x000fe200078e00ff */
[----:B------:R-:W-:Y:S01]  /*01a0*/  UMOV UR4, 0x400 ;  /* 0x0000040000047882 */ /* 0x000fe20000000000 */
[----:B------:R-:W-:Y:S01]  /*01b0*/  IMAD.MOV.U32 R31, RZ, RZ, RZ ;  /* 0x000000ffff1f7224 */ /* 0x000fe200078e00ff */
[----:B------:R-:W-:Y:S01]  /*01c0*/  UMOV UR6, 0x1 ;  /* 0x0000000100067882 */ /* 0x000fe20000000000 */
[----:B-1----:R-:W-:-:S12]  /*01d0*/  ULEA UR5, UR5, UR4, 0x18 ;  /* 0x0000000405057291 */ /* 0x002fd8000f8ec0ff */
.L_x_6:
[C---:B------:R-:W-:Y:S01]  /*01e0*/  LEA R8, R31.reuse, UR5, 0x2 ;  /* 0x000000051f087c11 */ /* 0x040fe2000f8e10ff */
[----:B0-----:R-:W0:Y:S01]  /*01f0*/  LDC.64 R4, c[0x0][0x388] ;  /* 0x0000e200ff047b82 */ /* 0x001e220000000a00 */
[----:B-1----:R-:W-:-:S04]  /*0200*/  IMAD.SHL.U32 R3, R31, 0x8, RZ ;  /* 0x000000081f037824 */ /* 0x002fc800078e00ff */
[----:B------:R-:W1:Y:S01]  /*0210*/  LDS R8, [R8] ;  /* 0x0000000008087984 */ /* 0x000e620000000800 */
[----:B0-----:R-:W-:-:S04]  /*0220*/  IMAD.WIDE R4, R33, 0x4, R4 ;  /* 0x0000000421047825 */ /* 0x001fc800078e0204 */
[----:B------:R-:W-:Y:S01]  /*0230*/  IMAD.WIDE R2, R3, 0x4, R4 ;  /* 0x0000000403027825 */ /* 0x000fe200078e0204 */
[----:B-1----:R-:W-:-:S03]  /*0240*/  ISETP.GT.AND P0, PT, R8, 0x1, PT ;  /* 0x000000010800780c */ /* 0x002fc60003f04270 */
[----:B------:R-:W-:-:S10]  /*0250*/  VIADD R30, R8, 0xffffffff ;  /* 0xffffffff081e7836 */ /* 0x000fd40000000000 */
[----:B------:R-:W-:Y:S05]  /*0260*/  @P0 BRA `(.L_x_1) ;  /* 0x0000000000640947 */ /* 0x000fea0003800000 */
[----:B------:R0:W5:Y:S04]  /*0270*/  LDG.E.CONSTANT R29, desc[UR8][R2.64+0x7c] ;  /* 0x00007c08021d7981 */ /* 0x000168000c1e9900 */
        /* <DEDUP_REMOVED lines=22> */
[----:B------:R0:W5:Y:S01]  /*03e0*/  LDG.E.CONSTANT R34, desc[UR8][R2.64+0x5c] ;  /* 0x00005c0802227981 */ /* 0x000162000c1e9900 */
[----:B------:R-:W-:Y:S05]  /*03f0*/  BRA `(.L_x_2) ;  /* 0x0000001800807947 */ /* 0x000fea0003800000 */
.L_x_1:
[----:B------:R-:W-:-:S13]  /*0400*/  ISETP.NE.AND P0, PT, R31, RZ, PT ;  /* 0x000000ff1f00720c */ /* 0x000fda0003f05270 */
[----:B------:R-:W-:Y:S05]  /*0410*/  @P0 BRA `(.L_x_3) ;  /* 0x00000010000c0947 */ /* 0x000fea0003800000 */
[----:B------:R-:W2:Y:S04]  /*0420*/  LDG.E.CONSTANT R43, desc[UR8][R2.64] ;  /* 0x00000008022b7981 */ /* 0x000ea8000c1e9900 */
[----:B------:R-:W3:Y:S04]  /*0430*/  LDG.E.CONSTANT R35, desc[UR8][R2.64+0x4] ;  /* 0x0000040802237981 */ /* 0x000ee8000c1e9900 */
[----:B------:R-:W4:Y:S04]  /*0440*/  LDG.E.CONSTANT R36, desc[UR8][R2.64+0x8] ;  /* 0x0000080802247981 */ /* 0x000f28000c1e9900 */
[----:B------:R-:W5:Y:S04]  /*0450*/  LDG.E.CONSTANT R28, desc[UR8][R2.64+0x20] ;  /* 0x00002008021c7981 */ /* 0x000f68000c1e9900 */
        /* <DEDUP_REMOVED lines=25> */
[----:B------:R0:W5:Y:S04]  /*05f0*/  LDG.E.CONSTANT R41, desc[UR8][R4.64] ;  /* 0x0000000804297981 */ /* 0x000168000c1e9900 */
[----:B------:R-:W5:Y:S04]  /*0600*/  LDG.E.CONSTANT R42, desc[UR8][R2.64+0x1c] ;  /* 0x00001c08022a7981 */ /* 0x000f68000c1e9900 */
[----:B------:R-:W5:Y:S04]  /*0610*/  LDG.E.CONSTANT R32, desc[UR8][R2.64+0x3c] ;  /* 0x00003c0802207981 */ /* 0x000f68000c1e9900 */
[----:B------:R1:W5:Y:S01]  /*0620*/  LDG.E.CONSTANT R34, desc[UR8][R2.64+0x5c] ;  /* 0x00005c0802227981 */ /* 0x000362000c1e9900 */
[----:B------:R-:W1:Y:S01]  /*0630*/  S2UR UR4, SR_CTAID.X ;  /* 0x00000000000479c3 */ /* 0x000e620000002500 */
[----:B------:R-:W-:-:S02]  /*0640*/  ISETP.NE.AND P0, PT, R30, 0x1, PT ;  /* 0x000000011e00780c */ /* 0x000fc40003f05270 */
[----:B--2---:R-:W-:Y:S02]  /*0650*/  LOP3.LUT R33, R43, UR6, RZ, 0xc0, !PT ;  /* 0x000000062b217c12 */ /* 0x004fe4000f8ec0ff */
[----:B---3--:R-:W-:-:S03]  /*0660*/  LOP3.LUT R44, R35, UR6, RZ, 0xc0, !PT ;  /* 0x00000006232c7c12 */ /* 0x008fc6000f8ec0ff */
[----:B0-----:R-:W-:Y:S01]  /*0670*/  IMAD.SHL.U32 R5, R33, 0x80, RZ ;  /* 0x0000008021057824 */ /* 0x001fe200078e00ff */
[----:B----4-:R-:W-:Y:S02]  /*0680*/  LOP3.LUT R48, R36, UR6, RZ, 0xc0, !PT ;  /* 0x0000000624307c12 */ /* 0x010fe4000f8ec0ff */
[----:B-----5:R-:W-:Y:S02]  /*0690*/  LOP3.LUT R45, R28, UR6, RZ, 0xc0, !PT ;  /* 0x000000061c2d7c12 */ /* 0x020fe4000f8ec0ff */
[----:B------:R-:W-:Y:S02]  /*06a0*/  LOP3.LUT R47, R25, UR6, RZ, 0xc0, !PT ;  /* 0x00000006192f7c12 */ /* 0x000fe4000f8ec0ff */
[----:B------:R-:W-:Y:S02]  /*06b0*/  LOP3.LUT R49, R22, UR6, RZ, 0xc0, !PT ;  /* 0x0000000616317c12 */ /* 0x000fe4000f8ec0ff */
[----:B------:R-:W-:Y:S02]  /*06c0*/  LOP3.LUT R46, R27, UR6, RZ, 0xc0, !PT ;  /* 0x000000061b2e7c12 */ /* 0x000fe4000f8ec0ff */
[----:B------:R-:W-:-:S02]  /*06d0*/  LOP3.LUT R4, R24, UR6, RZ, 0xc0, !PT ;  /* 0x0000000618047c12 */ /* 0x000fc4000f8ec0ff */
[----:B------:R-:W-:Y:S01]  /*06e0*/  LOP3.LUT R33, R21, UR6, RZ, 0xc0, !PT ;  /* 0x0000000615217c12 */ /* 0x000fe2000f8ec0ff */
[----:B------:R-:W-:Y:S02]  /*06f0*/  IMAD.SHL.U32 R44, R44, 0x40, RZ ;  /* 0x000000402c2c7824 */ /* 0x000fe400078e00ff */
[----:B------:R-:W-:Y:S02]  /*0700*/  IMAD.SHL.U32 R48, R48, 0x20, RZ ;  /* 0x0000002030307824 */ /* 0x000fe400078e00ff */
[----:B-1----:R-:W-:Y:S02]  /*0710*/  IMAD.SHL.U32 R2, R45, 0x80, RZ ;  /* 0x000000802d027824 */ /* 0x002fe400078e00ff */
[----:B------:R-:W-:Y:S02]  /*0720*/  IMAD.SHL.U32 R47, R47, 0x40, RZ ;  /* 0x000000402f2f7824 */ /* 0x000fe400078e00ff */
[----:B------:R-:W-:Y:S02]  /*0730*/  IMAD.SHL.U32 R49, R49, 0x20, RZ ;  /* 0x0000002031317824 */ /* 0x000fe400078e00ff */
[----:B------:R-:W-:-:S02]  /*0740*/  IMAD.SHL.U32 R3, R46, 0x80, RZ ;  /* 0x000000802e037824 */ /* 0x000fc400078e00ff */
[----:B------:R-:W-:Y:S02]  /*0750*/  IMAD.SHL.U32 R4, R4, 0x40, RZ ;  /* 0x0000004004047824 */ /* 0x000fe400078e00ff */
[----:B------:R-:W-:Y:S01]  /*0760*/  IMAD.SHL.U32 R33, R33, 0x20, RZ ;  /* 0x0000002021217824 */ /* 0x000fe200078e00ff */
[----:B------:R-:W-:Y:S02]  /*0770*/  LOP3.LUT R5, R48, R5, R44, 0xfe, !PT ;  /* 0x0000000530057212 */ /* 0x000fe400078efe2c */
[----:B------:R-:W-:Y:S02]  /*0780*/  LOP3.LUT R2, R49, R2, R47, 0xfe, !PT ;  /* 0x0000000231027212 */ /* 0x000fe400078efe2f */
[----:B------:R-:W-:Y:S02]  /*0790*/  LOP3.LUT R3, R33, R3, R4, 0xfe, !PT ;  /* 0x0000000321037212 */ /* 0x000fe400078efe04 */
[----:B------:R-:W-:Y:S02]  /*07a0*/  LOP3.LUT R4, R26, UR6, RZ, 0xc0, !PT ;  /* 0x000000061a047c12 */ /* 0x000fe4000f8ec0ff */
[----:B------:R-:W-:-:S02]  /*07b0*/  LOP3.LUT R33, R23, UR6, RZ, 0xc0, !PT ;  /* 0x0000000617217c12 */ /* 0x000fc4000f8ec0ff */
[----:B------:R-:W-:Y:S02]  /*07c0*/  LOP3.LUT R44, R20, UR6, RZ, 0xc0, !PT ;  /* 0x00000006142c7c12 */ /* 0x000fe4000f8ec0ff */
[----:B------:R-:W-:Y:S02]  /*07d0*/  LOP3.LUT R45, R37, UR6, RZ, 0xc0, !PT ;  /* 0x00000006252d7c12 */ /* 0x000fe4000f8ec0ff */
[----:B------:R-:W-:Y:S01]  /*07e0*/  LOP3.LUT R47, R38, UR6, RZ, 0xc0, !PT ;  /* 0x00000006262f7c12 */ /* 0x000fe2000f8ec0ff */
[----:B------:R-:W-:Y:S02]  /*07f0*/  IMAD.SHL.U32 R4, R4, 0x80, RZ ;  /* 0x0000008004047824 */ /* 0x000fe400078e00ff */
[----:B------:R-:W-:Y:S02]  /*0800*/  IMAD.SHL.U32 R33, R33, 0x40, RZ ;  /* 0x0000004021217824 */ /* 0x000fe400078e00ff */
[----:B------:R-:W-:Y:S02]  /*0810*/  IMAD.SHL.U32 R44, R44, 0x20, RZ ;  /* 0x000000202c2c7824 */ /* 0x000fe400078e00ff */
[----:B------:R-:W-:-:S02]  /*0820*/  IMAD.SHL.U32 R46, R45, 0x10, RZ ;  /* 0x000000102d2e7824 */ /* 0x000fc400078e00ff */
[----:B------:R-:W-:Y:S01]  /*0830*/  IMAD.SHL.U32 R47, R47, 0x8, RZ ;  /* 0x000000082f2f7824 */ /* 0x000fe200078e00ff */
[----:B------:R-:W-:Y:S02]  /*0840*/  LOP3.LUT R4, R44, R4, R33, 0xfe, !PT ;  /* 0x000000042c047212 */ /* 0x000fe400078efe21 */
[----:B------:R-:W-:Y:S02]  /*0850*/  LOP3.LUT R45, R16, UR6, RZ, 0xc0, !PT ;  /* 0x00000006102d7c12 */ /* 0x000fe4000f8ec0ff */
[----:B------:R-:W-:Y:S02]  /*0860*/  LOP3.LUT R5, R47, R5, R46, 0xfe, !PT ;  /* 0x000000052f057212 */ /* 0x000fe400078efe2e */
[----:B------:R-:W-:Y:S02]  /*0870*/  LOP3.LUT R33, R19, UR6, RZ, 0xc0, !PT ;  /* 0x0000000613217c12 */ /* 0x000fe4000f8ec0ff */
[----:B------:R-:W-:Y:S02]  /*0880*/  LOP3.LUT R44, R17, UR6, RZ, 0xc0, !PT ;  /* 0x00000006112c7c12 */ /* 0x000fe4000f8ec0ff */
[----:B------:R-:W-:Y:S01]  /*0890*/  LOP3.LUT R47, R14, UR6, RZ, 0xc0, !PT ;  /* 0x000000060e2f7c12 */ /* 0x000fe2000f8ec0ff */
[----:B------:R-:W-:-:S02]  /*08a0*/  IMAD.SHL.U32 R46, R45, 0x8, RZ ;  /* 0x000000082d2e7824 */ /* 0x000fc400078e00ff */
[----:B------:R-:W-:Y:S02]  /*08b0*/  IMAD.SHL.U32 R33, R33, 0x10, RZ ;  /* 0x0000001021217824 */ /* 0x000fe400078e00ff */
[----:B------:R-:W-:Y:S02]  /*08c0*/  IMAD.SHL.U32 R45, R44, 0x10, RZ ;  /* 0x000000102c2d7824 */ /* 0x000fe400078e00ff */
[----:B------:R-:W-:Y:S01]  /*08d0*/  IMAD.SHL.U32 R47, R47, 0x8, RZ ;  /* 0x000000082f2f7824 */ /* 0x000fe200078e00ff */
[----:B------:R-:W-:Y:S02]  /*08e0*/  LOP3.LUT R2, R46, R2, R33, 0xfe, !PT ;  /* 0x000000022e027212 */ /* 0x000fe400078efe21 */
[----:B------:R-:W-:Y:S02]  /*08f0*/  LOP3.LUT R33, R15, UR6, RZ, 0xc0, !PT ;  /* 0x000000060f217c12 */ /* 0x000fe4000f8ec0ff */
[----:B------:R-:W-:Y:S02]  /*0900*/  LOP3.LUT R45, R47, R4, R45, 0xfe, !PT ;  /* 0x000000042f2d7212 */ /* 0x000fe400078efe2d */
[----:B------:R-:W-:-:S02]  /*0910*/  LOP3.LUT R4, R18, UR6, RZ, 0xc0, !PT ;  /* 0x0000000612047c12 */ /* 0x000fc4000f8ec0ff */
[----:B------:R-:W-:Y:S02]  /*0920*/  LOP3.LUT R44, R11, UR6, RZ, 0xc0, !PT ;  /* 0x000000060b2c7c12 */ /* 0x000fe4000f8ec0ff */
[----:B------:R-:W-:Y:S01]  /*0930*/  LOP3.LUT R46, R8, UR6, RZ, 0xc0, !PT ;  /* 0x00000006082e7c12 */ /* 0x000fe2000f8ec0ff */
[----:B------:R-:W-:Y:S02]  /*0940*/  IMAD.SHL.U32 R4, R4, 0x10, RZ ;  /* 0x0000001004047824 */ /* 0x000fe400078e00ff */
[----:B------:R-:W-:Y:S02]  /*0950*/  IMAD.SHL.U32 R33, R33, 0x8, RZ ;  /* 0x0000000821217824 */ /* 0x000fe400078e00ff */
[----:B------:R-:W-:Y:S02]  /*0960*/  IMAD.SHL.U32 R44, R44, 0x4, RZ ;  /* 0x000000042c2c7824 */ /* 0x000fe400078e00ff */
[----:B------:R-:W-:Y:S01]  /*0970*/  IMAD.SHL.U32 R46, R46, 0x2, RZ ;  /* 0x000000022e2e7824 */ /* 0x000fe200078e00ff */
[----:B------:R-:W-:-:S02]  /*0980*/  LOP3.LUT R4, R33, R3, R4, 0xfe, !PT ;  /* 0x0000000321047212 */ /* 0x000fc400078efe04 */
[----:B------:R-:W-:Y:S02]  /*0990*/  LOP3.LUT R3, R39, UR6, RZ, 0xc0, !PT ;  /* 0x0000000627037c12 */ /* 0x000fe4000f8ec0ff */
[----:B------:R-:W-:Y:S02]  /*09a0*/  LOP3.LUT R48, R46, R45, R44, 0xfe, !PT ;  /* 0x0000002d2e307212 */ /* 0x000fe400078efe2c */
[----:B------:R-:W-:Y:S02]  /*09b0*/  LOP3.LUT R45, R40, UR6, RZ, 0xc0, !PT ;  /* 0x00000006282d7c12 */ /* 0x000fe4000f8ec0ff */
[----:B------:R-:W-:Y:S02]  /*09c0*/  LOP3.LUT R33, R13, UR6, RZ, 0xc0, !PT ;  /* 0x000000060d217c12 */ /* 0x000fe4000f8ec0ff */
[----:B------:R-:W-:Y:S01]  /*09d0*/  LOP3.LUT R46, R10, UR6, RZ, 0xc0, !PT ;  /* 0x000000060a2e7c12 */ /* 0x000fe2000f8ec0ff */
[----:B------:R-:W-:Y:S01]  /*09e0*/  IMAD.SHL.U32 R44, R3, 0x4, RZ ;  /* 0x00000004032c7824 */ /* 0x000fe200078e00ff */
[----:B------:R-:W-:Y:S01]  /*09f0*/  LOP3.LUT R48, R48, UR6, R29, 0xf8, !PT ;  /* 0x0000000630307c12 */ /* 0x000fe2000f8ef81d */
[----:B------:R-:W-:-:S02]  /*0a00*/  IMAD.SHL.U32 R45, R45, 0x2, RZ ;  /* 0x000000022d2d7824 */ /* 0x000fc400078e00ff */
[----:B------:R-:W-:Y:S02]  /*0a10*/  IMAD.SHL.U32 R33, R33, 0x4, RZ ;  /* 0x0000000421217824 */ /* 0x000fe400078e00ff */
[----:B------:R-:W-:Y:S01]  /*0a20*/  IMAD.SHL.U32 R46, R46, 0x2, RZ ;  /* 0x000000022e2e7824 */ /* 0x000fe200078e00ff */
[----:B------:R-:W-:Y:S02]  /*0a30*/  LOP3.LUT R5, R45, R5, R44, 0xfe, !PT ;  /* 0x000000052d057212 */ /* 0x000fe400078efe2c */
[----:B------:R-:W-:Y:S02]  /*0a40*/  LOP3.LUT R47, R48, 0xffff, RZ, 0xc0, !PT ;  /* 0x0000ffff302f7812 */ /* 0x000fe400078ec0ff */
[----:B------:R-:W-:Y:S02]  /*0a50*/  LOP3.LUT R33, R46, R2, R33, 0xfe, !PT ;  /* 0x000000022e217212 */ /* 0x000fe400078efe21 */
[----:B------:R-:W-:Y:S01]  /*0a60*/  LOP3.LUT R44, R12, UR6, RZ, 0xc0, !PT ;  /* 0x000000060c2c7c12 */ /* 0x000fe2000f8ec0ff */
[----:B------:R-:W0:Y:S01]  /*0a70*/  LDC.64 R2, c[0x0][0x380] ;  /* 0x0000e000ff027b82 */ /* 0x000e220000000a00 */
[----:B------:R-:W-:-:S02]  /*0a80*/  LOP3.LUT R46, R9, UR6, RZ, 0xc0, !PT ;  /* 0x00000006092e7c12 */ /* 0x000fc4000f8ec0ff */
[----:B------:R-:W-:Y:S01]  /*0a90*/  SHF.R.U32.HI R47, RZ, 0x1, R47 ;  /* 0x00000001ff2f7819 */ /* 0x000fe2000001162f */
[----:B------:R-:W-:Y:S02]  /*0aa0*/  IMAD.SHL.U32 R45, R44, 0x4, RZ ;  /* 0x000000042c2d7824 */ /* 0x000fe400078e00ff */
[----:B------:R-:W-:Y:S01]  /*0ab0*/  IMAD.SHL.U32 R46, R46, 0x2, RZ ;  /* 0x000000022e2e7824 */ /* 0x000fe200078e00ff */
[----:B------:R-:W-:Y:S02]  /*0ac0*/  LOP3.LUT R47, R47, 0x7f, RZ, 0xc0, !PT ;  /* 0x0000007f2f2f7812 */ /* 0x000fe400078ec0ff */
[----:B------:R-:W-:Y:S02]  /*0ad0*/  LOP3.LUT R44, R41, UR6, RZ, 0xc0, !PT ;  /* 0x00000006292c7c12 */ /* 0x000fe4000f8ec0ff */
[----:B------:R-:W-:-:S03]  /*0ae0*/  LOP3.LUT R45, R46, R4, R45, 0xfe, !PT ;  /* 0x000000042e2d7212 */ /* 0x000fc600078efe2d */
[----:B------:R-:W-:Y:S01]  /*0af0*/  IMAD R44, R44, 0x80, R47 ;  /* 0x000000802c2c7824 */ /* 0x000fe200078e022f */
[----:B------:R-:W-:Y:S02]  /*0b00*/  SHF.R.S32.HI R47, RZ, 0x1f, R0 ;  /* 0x0000001fff2f7819 */ /* 0x000fe40000011400 */
[----:B------:R-:W-:Y:S02]  /*0b10*/  LOP3.LUT R5, R5, UR6, R42, 0xf8, !PT ;  /* 0x0000000605057c12 */ /* 0x000fe4000f8ef82a */
[----:B------:R-:W-:Y:S02]  /*0b20*/  LOP3.LUT R33, R33, UR6, R32, 0xf8, !PT ;  /* 0x0000000621217c12 */ /* 0x000fe4000f8ef820 */
[----:B------:R-:W-:Y:S02]  /*0b30*/  LOP3.LUT R45, R45, UR6, R34, 0xf8, !PT ;  /* 0x000000062d2d7c12 */ /* 0x000fe4000f8ef822 */
[----:B------:R-:W-:Y:S02]  /*0b40*/  LEA.HI R47, R47, R0, RZ, 0x2 ;  /* 0x000000002f2f7211 */ /* 0x000fe400078f10ff */
[----:B------:R-:W-:-:S02]  /*0b50*/  LOP3.LUT R4, R5, 0xffff, RZ, 0xc0, !PT ;  /* 0x0000ffff05047812 */ /* 0x000fc400078ec0ff */
[----:B------:R-:W-:Y:S02]  /*0b60*/  LOP3.LUT R33, R33, 0xffff, RZ, 0xc0, !PT ;  /* 0x0000ffff21217812 */ /* 0x000fe400078ec0ff */
[----:B------:R-:W-:Y:S02]  /*0b70*/  LOP3.LUT R45, R45, 0xffff, RZ, 0xc0, !PT ;  /* 0x0000ffff2d2d7812 */ /* 0x000fe400078ec0ff */
[----:B------:R-:W-:Y:S02]  /*0b80*/  LOP3.LUT R44, R44, 0xffff, RZ, 0xc0, !PT ;  /* 0x0000ffff2c2c7812 */ /* 0x000fe400078ec0ff */
[----:B------:R-:W-:Y:S02]  /*0b90*/  SHF.R.S32.HI R5, RZ, 0x2, R47 ;  /* 0x00000002ff057819 */ /* 0x000fe4000001142f */
[----:B------:R-:W-:Y:S02]  /*0ba0*/  PRMT R33, R4, 0x3340, R33 ;  /* 0x0000334004217816 */ /* 0x000fe40000000021 */
[----:B------:R-:W-:Y:S01]  /*0bb0*/  PRMT R44, R45, 0x3340, R44 ;  /* 0x000033402d2c7816 */ /* 0x000fe2000000002c */
[----:B0-----:R-:W-:-:S03]  /*0bc0*/  IMAD.WIDE R4, R5, 0x4, R2 ;  /* 0x0000000405047825 */ /* 0x001fc600078e0202 */
[----:B------:R-:W-:-:S05]  /*0bd0*/  PRMT R45, R33, 0x5410, R44 ;  /* 0x00005410212d7816 */ /* 0x000fca000000002c */
[----:B------:R2:W-:Y:S01]  /*0be0*/  STG.E desc[UR8][R4.64], R45 ;  /* 0x0000002d04007986 */ /* 0x0005e2000c101908 */
[----:B------:R-:W-:Y:S01]  /*0bf0*/  IMAD R33, R6, UR4, R7 ;  /* 0x0000000406217c24 */ /* 0x000fe2000f8e0207 */
[----:B------:R-:W-:Y:S01]  /*0c00*/  USHF.L.U32 UR6, UR6, 0x1, URZ ;  /* 0x0000000106067899 */ /* 0x000fe200080006ff */
[----:B------:R-:W-:Y:S02]  /*0c10*/  VIADD R0, R0, 0x4 ;  /* 0x0000000400007836 */ /* 0x000fe40000000000 */
[----:B------:R-:W-:Y:S01]  /*0c20*/  IMAD.SHL.U32 R33, R33, 0x20, RZ ;  /* 0x0000002021217824 */ /* 0x000fe200078e00ff */
[----:B------:R-:W-:Y:S08]  /*0c30*/  @!P0 BRA `(.L_x_2) ;  /* 0x0000001000708947 */ /* 0x000ff00003800000 */
[----:B------:R-:W-:-:S05]  /*0c40*/  UMOV UR4, 0x1 ;  /* 0x0000000100047882 */ /* 0x000fca0000000000 */
.L_x_4:
[----:B------:R-:W-:Y:S02]  /*0c50*/  LOP3.LUT R46, R36, UR6, RZ, 0xc0, !PT ;  /* 0x00000006242e7c12 */ /* 0x000fe4000f8ec0ff */
[----:B0-2---:R-:W-:Y:S02]  /*0c60*/  LOP3.LUT R4, R43, UR6, RZ, 0xc0, !PT ;  /* 0x000000062b047c12 */ /* 0x005fe4000f8ec0ff */
[----:B------:R-:W-:Y:S02]  /*0c70*/  LOP3.LUT R44, R35, UR6, RZ, 0xc0, !PT ;  /* 0x00000006232c7c12 */ /* 0x000fe4000f8ec0ff */
[----:B------:R-:W-:Y:S02]  /*0c80*/  LOP3.LUT R5, R28, UR6, RZ, 0xc0, !PT ;  /* 0x000000061c057c12 */ /* 0x000fe4000f8ec0ff */
[----:B------:R-:W-:Y:S02]  /*0c90*/  LOP3.LUT R45, R25, UR6, RZ, 0xc0, !PT ;  /* 0x00000006192d7c12 */ /* 0x000fe4000f8ec0ff */
[----:B------:R-:W-:-:S02]  /*0ca0*/  LOP3.LUT R48, R22, UR6, RZ, 0xc0, !PT ;  /* 0x0000000616307c12 */ /* 0x000fc4000f8ec0ff */
[----:B------:R-:W-:Y:S02]  /*0cb0*/  SHF.R.U32.HI R47, RZ, UR4, R46 ;  /* 0x00000004ff2f7c19 */ /* 0x000fe4000801162e */
[----:B------:R-:W-:Y:S02]  /*0cc0*/  SHF.R.U32.HI R4, RZ, UR4, R4 ;  /* 0x00000004ff047c19 */ /* 0x000fe40008011604 */
[----:B------:R-:W-:Y:S01]  /*0cd0*/  SHF.R.U32.HI R44, RZ, UR4, R44 ;  /* 0x00000004ff2c7c19 */ /* 0x000fe2000801162c */
[----:B------:R-:W-:Y:S01]  /*0ce0*/  IMAD.SHL.U32 R47, R47, 0x20, RZ ;  /* 0x000000202f2f7824 */ /* 0x000fe200078e00ff */
[----:B------:R-:W-:Y:S01]  /*0cf0*/  SHF.R.U32.HI R5, RZ, UR4, R5 ;  /* 0x00000004ff057c19 */ /* 0x000fe20008011605 */
[----:B------:R-:W-:Y:S01]  /*0d00*/  IMAD.SHL.U32 R4, R4, 0x80, RZ ;  /* 0x0000008004047824 */ /* 0x000fe200078e00ff */
[----:B------:R-:W-:Y:S01]  /*0d10*/  SHF.R.U32.HI R46, RZ, UR4, R45 ;  /* 0x00000004ff2e7c19 */ /* 0x000fe2000801162d */
[----:B------:R-:W-:Y:S01]  /*0d20*/  IMAD.SHL.U32 R45, R44, 0x40, RZ ;  /* 0x000000402c2d7824 */ /* 0x000fe200078e00ff */
[----:B------:R-:W-:Y:S01]  /*0d30*/  SHF.R.U32.HI R48, RZ, UR4, R48 ;  /* 0x00000004ff307c19 */ /* 0x000fe20008011630 */
[----:B------:R-:W-:Y:S01]  /*0d40*/  IMAD.SHL.U32 R5, R5, 0x80, RZ ;  /* 0x0000008005057824 */ /* 0x000fe200078e00ff */
[----:B------:R-:W-:Y:S01]  /*0d50*/  LOP3.LUT R44, R27, UR6, RZ, 0xc0, !PT ;  /* 0x000000061b2c7c12 */ /* 0x000fe2000f8ec0ff */
[----:B------:R-:W-:Y:S01]  /*0d60*/  IMAD.SHL.U32 R46, R46, 0x40, RZ ;  /* 0x000000402e2e7824 */ /* 0x000fe200078e00ff */
[----:B------:R-:W-:Y:S01]  /*0d70*/  LOP3.LUT R4, R47, R4, R45, 0xfe, !PT ;  /* 0x000000042f047212 */ /* 0x000fe200078efe2d */
[----:B------:R-:W-:Y:S01]  /*0d80*/  IMAD.SHL.U32 R48, R48, 0x20, RZ ;  /* 0x0000002030307824 */ /* 0x000fe200078e00ff */
[----:B------:R-:W-:-:S02]  /*0d90*/  LOP3.LUT R45, R24, UR6, RZ, 0xc0, !PT ;  /* 0x00000006182d7c12 */ /* 0x000fc4000f8ec0ff */
[----:B------:R-:W-:Y:S02]  /*0da0*/  SHF.R.U32.HI R44, RZ, UR4, R44 ;  /* 0x00000004ff2c7c19 */ /* 0x000fe4000801162c */
[----:B------:R-:W-:Y:S02]  /*0db0*/  LOP3.LUT R5, R48, R5, R46, 0xfe, !PT ;  /* 0x0000000530057212 */ /* 0x000fe400078efe2e */
[----:B------:R-:W-:Y:S01]  /*0dc0*/  LOP3.LUT R46, R21, UR6, RZ, 0xc0, !PT ;  /* 0x00000006152e7c12 */ /* 0x000fe2000f8ec0ff */
[----:B------:R-:W-:Y:S01]  /*0dd0*/  IMAD.SHL.U32 R44, R44, 0x80, RZ ;  /* 0x000000802c2c7824 */ /* 0x000fe200078e00ff */
[----:B------:R-:W-:Y:S02]  /*0de0*/  SHF.R.U32.HI R45, RZ, UR4, R45 ;  /* 0x00000004ff2d7c19 */ /* 0x000fe4000801162d */
[----:B------:R-:W-:Y:S02]  /*0df0*/  SHF.R.U32.HI R46, RZ, UR4, R46 ;  /* 0x00000004ff2e7c19 */ /* 0x000fe4000801162e */
[----:B------:R-:W-:Y:S01]  /*0e00*/  LOP3.LUT R47, R20, UR6, RZ, 0xc0, !PT ;  /* 0x00000006142f7c12 */ /* 0x000fe2000f8ec0ff */
[----:B------:R-:W-:-:S02]  /*0e10*/  IMAD.SHL.U32 R45, R45, 0x40, RZ ;  /* 0x000000402d2d7824 */ /* 0x000fc400078e00ff */
[----:B------:R-:W-:Y:S01]  /*0e20*/  IMAD.SHL.U32 R46, R46, 0x20, RZ ;  /* 0x000000202e2e7824 */ /* 0x000fe200078e00ff */
[----:B------:R-:W-:-:S04]  /*0e30*/  SHF.R.U32.HI R47, RZ, UR4, R47 ;  /* 0x00000004ff2f7c19 */ /* 0x000fc8000801162f */
[----:B------:R-:W-:Y:S01]  /*0e40*/  LOP3.LUT R44, R46, R44, R45, 0xfe, !PT ;  /* 0x0000002c2e2c7212 */ /* 0x000fe200078efe2d */
[----:B------:R-:W-:Y:S01]  /*0e50*/  IMAD.SHL.U32 R47, R47, 0x20, RZ ;  /* 0x000000202f2f7824 */ /* 0x000fe200078e00ff */
[----:B------:R-:W-:Y:S02]  /*0e60*/  LOP3.LUT R45, R26, UR6, RZ, 0xc0, !PT ;  /* 0x000000061a2d7c12 */ /* 0x000fe4000f8ec0ff */
[----:B------:R-:W-:Y:S02]  /*0e70*/  LOP3.LUT R46, R23, UR6, RZ, 0xc0, !PT ;  /* 0x00000006172e7c12 */ /* 0x000fe4000f8ec0ff */
[----:B------:R-:W-:Y:S02]  /*0e80*/  SHF.R.U32.HI R45, RZ, UR4, R45 ;  /* 0x00000004ff2d7c19 */ /* 0x000fe4000801162d */
[----:B------:R-:W-:-:S03]  /*0e90*/  SHF.R.U32.HI R46, RZ, UR4, R46 ;  /* 0x00000004ff2e7c19 */ /* 0x000fc6000801162e */
[----:B------:R-:W-:Y:S02]  /*0ea0*/  IMAD.SHL.U32 R45, R45, 0x80, RZ ;  /* 0x000000802d2d7824 */ /* 0x000fe400078e00ff */
[----:B------:R-:W-:-:S05]  /*0eb0*/  IMAD.SHL.U32 R46, R46, 0x40, RZ ;  /* 0x000000402e2e7824 */ /* 0x000fca00078e00ff */
[----:B------:R-:W-:Y:S02]  /*0ec0*/  LOP3.LUT R45, R47, R45, R46, 0xfe, !PT ;  /* 0x0000002d2f2d7212 */ /* 0x000fe400078efe2e */
[----:B------:R-:W-:Y:S02]  /*0ed0*/  LOP3.LUT R46, R37, UR6, RZ, 0xc0, !PT ;  /* 0x00000006252e7c12 */ /* 0x000fe4000f8ec0ff */
[----:B------:R-:W-:Y:S02]  /*0ee0*/  LOP3.LUT R47, R38, UR6, RZ, 0xc0, !PT ;  /* 0x00000006262f7c12 */ /* 0x000fe4000f8ec0ff */
[----:B------:R-:W-:Y:S02]  /*0ef0*/  SHF.R.U32.HI R46, RZ, UR4, R46 ;  /* 0x00000004ff2e7c19 */ /* 0x000fe4000801162e */
[----:B------:R-:W-:-:S03]  /*0f00*/  SHF.R.U32.HI R48, RZ, UR4, R47 ;  /* 0x00000004ff307c19 */ /* 0x000fc6000801162f */
[----:B------:R-:W-:Y:S01]  /*0f10*/  IMAD.SHL.U32 R47, R46, 0x10, RZ ;  /* 0x000000102e2f7824 */ /* 0x000fe200078e00ff */
[----:B------:R-:W-:Y:S01]  /*0f20*/  LOP3.LUT R46, R19, UR6, RZ, 0xc0, !PT ;  /* 0x00000006132e7c12 */ /* 0x000fe2000f8ec0ff */
[----:B------:R-:W-:-:S03]  /*0f30*/  IMAD.SHL.U32 R48, R48, 0x8, RZ ;  /* 0x0000000830307824 */ /* 0x000fc600078e00ff */
[----:B------:R-:W-:Y:S02]  /*0f40*/  SHF.R.U32.HI R46, RZ, UR4, R46 ;  /* 0x00000004ff2e7c19 */ /* 0x000fe4000801162e */
[----:B------:R-:W-:Y:S02]  /*0f50*/  LOP3.LUT R4, R48, R4, R47, 0xfe, !PT ;  /* 0x0000000430047212 */ /* 0x000fe400078efe2f */
[----:B------:R-:W-:Y:S01]  /*0f60*/  LOP3.LUT R47, R16, UR6, RZ, 0xc0, !PT ;  /* 0x00000006102f7c12 */ /* 0x000fe2000f8ec0ff */
[----:B------:R-:W-:-:S03]  /*0f70*/  IMAD.SHL.U32 R46, R46, 0x10, RZ ;  /* 0x000000102e2e7824 */ /* 0x000fc600078e00ff */
[----:B------:R-:W-:-:S05]  /*0f80*/  SHF.R.U32.HI R47, RZ, UR4, R47 ;  /* 0x00000004ff2f7c19 */ /* 0x000fca000801162f */
        /* <DEDUP_REMOVED lines=44> */
[----:B------:R-:W-:-:S04]  /*1250*/  LOP3.LUT R46, R29, UR6, RZ, 0xc0, !PT ;  /* 0x000000061d2e7c12 */ /* 0x000fc8000f8ec0ff */
[----:B------:R-:W-:Y:S02]  /*1260*/  SHF.R.U32.HI R48, RZ, UR4, R46 ;  /* 0x00000004ff307c19 */ /* 0x000fe4000801162e */
[----:B------:R-:W-:Y:S02]  /*1270*/  LOP3.LUT R46, R42, UR6, RZ, 0xc0, !PT ;  /* 0x000000062a2e7c12 */ /* 0x000fe4000f8ec0ff */
[----:B------:R-:W-:Y:S02]  /*1280*/  LOP3.LUT R48, R45, 0xffff, R48, 0xc8, !PT ;  /* 0x0000ffff2d307812 */ /* 0x000fe400078ec830 */
[----:B------:R-:W-:Y:S02]  /*1290*/  SHF.R.U32.HI R45, RZ, UR4, R46 ;  /* 0x00000004ff2d7c19 */ /* 0x000fe4000801162e */
[----:B------:R-:W-:Y:S02]  /*12a0*/  LOP3.LUT R46, R32, UR6, RZ, 0xc0, !PT ;  /* 0x00000006202e7c12 */ /* 0x000fe4000f8ec0ff */
[----:B------:R-:W-:-:S02]  /*12b0*/  LOP3.LUT R4, R4, 0xffff, R45, 0xc8, !PT ;  /* 0x0000ffff04047812 */ /* 0x000fc400078ec82d */
[----:B------:R-:W-:Y:S02]  /*12c0*/  SHF.R.U32.HI R46, RZ, UR4, R46 ;  /* 0x00000004ff2e7c19 */ /* 0x000fe4000801162e */
[----:B------:R-:W-:Y:S02]  /*12d0*/  LOP3.LUT R45, R41, UR6, RZ, 0xc0, !PT ;  /* 0x00000006292d7c12 */ /* 0x000fe4000f8ec0ff */
[----:B------:R-:W-:Y:S02]  /*12e0*/  SHF.R.U32.HI R48, RZ, 0x1, R48 ;  /* 0x00000001ff307819 */ /* 0x000fe40000011630 */
[----:B------:R-:W-:Y:S02]  /*12f0*/  LOP3.LUT R5, R5, 0xffff, R46, 0xc8, !PT ;  /* 0x0000ffff05057812 */ /* 0x000fe400078ec82e */
[----:B------:R-:W-:Y:S02]  /*1300*/  SHF.R.U32.HI R46, RZ, UR4, R45 ;  /* 0x00000004ff2e7c19 */ /* 0x000fe4000801162d */
[----:B------:R-:W-:-:S02]  /*1310*/  LOP3.LUT R47, R48, 0x7f, RZ, 0xc0, !PT ;  /* 0x0000007f302f7812 */ /* 0x000fc400078ec0ff */
[----:B------:R-:W-:Y:S01]  /*1320*/  LOP3.LUT R45, R34, UR6, RZ, 0xc0, !PT ;  /* 0x00000006222d7c12 */ /* 0x000fe2000f8ec0ff */
[----:B------:R-:W-:Y:S02]  /*1330*/  USHF.L.U32 UR6, UR6, 0x1, URZ ;  /* 0x0000000106067899 */ /* 0x000fe400080006ff */
[----:B------:R-:W-:Y:S01]  /*1340*/  IMAD R46, R46, 0x80, R47 ;  /* 0x000000802e2e7824 */ /* 0x000fe200078e022f */
[----:B------:R-:W-:Y:S02]  /*1350*/  SHF.R.S32.HI R47, RZ, 0x1f, R0 ;  /* 0x0000001fff2f7819 */ /* 0x000fe40000011400 */
[----:B------:R-:W-:Y:S01]  /*1360*/  SHF.R.U32.HI R45, RZ, UR4, R45 ;  /* 0x00000004ff2d7c19 */ /* 0x000fe2000801162d */
[----:B------:R-:W-:Y:S01]  /*1370*/  UIADD3 UR4, UPT, UPT, UR4, 0x1, URZ ;  /* 0x0000000104047890 */ /* 0x000fe2000fffe0ff */
[----:B------:R-:W-:Y:S01]  /*1380*/  LEA.HI R47, R47, R0, RZ, 0x2 ;  /* 0x000000002f2f7211 */ /* 0x000fe200078f10ff */
[----:B------:R-:W-:Y:S01]  /*1390*/  VIADD R0, R0, 0x4 ;  /* 0x0000000400007836 */ /* 0x000fe20000000000 */
[----:B------:R-:W-:-:S02]  /*13a0*/  LOP3.LUT R45, R44, 0xffff, R45, 0xc8, !PT ;  /* 0x0000ffff2c2d7812 */ /* 0x000fc400078ec82d */
[----:B------:R-:W-:Y:S02]  /*13b0*/  LOP3.LUT R46, R46, 0xffff, RZ, 0xc0, !PT ;  /* 0x0000ffff2e2e7812 */ /* 0x000fe400078ec0ff */
[----:B------:R-:W-:Y:S02]  /*13c0*/  SHF.R.S32.HI R47, RZ, 0x2, R47 ;  /* 0x00000002ff2f7819 */ /* 0x000fe4000001142f */
[----:B------:R-:W-:Y:S02]  /*13d0*/  PRMT R44, R4, 0x3340, R5 ;  /* 0x00003340042c7816 */ /* 0x000fe40000000005 */
[----:B------:R-:W-:Y:S01]  /*13e0*/  PRMT R45, R45, 0x3340, R46 ;  /* 0x000033402d2d7816 */ /* 0x000fe2000000002e */
[----:B------:R-:W-:Y:S01]  /*13f0*/  IMAD.WIDE R4, R47, 0x4, R2 ;  /* 0x000000042f047825 */ /* 0x000fe200078e0202 */
[----:B------:R-:W-:Y:S02]  /*1400*/  ISETP.NE.AND P0, PT, R30, UR4, PT ;  /* 0x000000041e007c0c */ /* 0x000fe4000bf05270 */
[----:B------:R-:W-:-:S05]  /*1410*/  PRMT R45, R44, 0x5410, R45 ;  /* 0x000054102c2d7816 */ /* 0x000fca000000002d */
[----:B------:R0:W-:Y:S06]  /*1420*/  STG.E desc[UR8][R4.64], R45 ;  /* 0x0000002d04007986 */ /* 0x0001ec000c101908 */
[----:B------:R-:W-:Y:S05]  /*1430*/  @P0 BRA `(.L_x_4) ;  /* 0xfffffff800040947 */ /* 0x000fea000383ffff */
[----:B------:R-:W-:Y:S05]  /*1440*/  BRA `(.L_x_2) ;  /* 0x00000008006c7947 */ /* 0x000fea0003800000 */
.L_x_3:
        /* <DEDUP_REMOVED lines=32> */
[----:B------:R-:W-:-:S05]  /*1650*/  UMOV UR4, URZ ;  /* 0x000000ff00047c82 */ /* 0x000fca0008000000 */
.L_x_5:
[----:B01---5:R-:W-:Y:S02]  /*1660*/  LOP3.LUT R2, R5, UR6, RZ, 0xc0, !PT ;  /* 0x0000000605027c12 */ /* 0x023fe4000f8ec0ff */
[----:B------:R-:W-:Y:S02]  /*1670*/  LOP3.LUT R3, R35, UR6, RZ, 0xc0, !PT ;  /* 0x0000000623037c12 */ /* 0x000fe4000f8ec0ff */
        /* <DEDUP_REMOVED lines=19> */
[----:B------:R-:W-:Y:S02]  /*17b0*/  LOP3.LUT R43, R24, UR6, RZ, 0xc0, !PT ;  /* 0x00000006182b7c12 */ /* 0x000fe4000f8ec0ff */
[----:B------:R-:W-:Y:S02]  /*17c0*/  LOP3.LUT R3, R44, R3, R42, 0xfe, !PT ;  /* 0x000000032c037212 */ /* 0x000fe400078efe2a */
[----:B------:R-:W-:Y:S02]  /*17d0*/  LOP3.LUT R42, R26, UR6, RZ, 0xc0, !PT ;  /* 0x000000061a2a7c12 */ /* 0x000fe4000f8ec0ff */
[----:B------:R-:W-:Y:S02]  /*17e0*/  LOP3.LUT R45, R23, UR6, RZ, 0xc0, !PT ;  /* 0x00000006172d7c12 */ /* 0x000fe4000f8ec0ff */
[----:B------:R-:W-:Y:S02]  /*17f0*/  LOP3.LUT R47, R20, UR6, RZ, 0xc0, !PT ;  /* 0x00000006142f7c12 */ /* 0x000fe4000f8ec0ff */
[----:B------:R-:W-:-:S02]  /*1800*/  SHF.R.U32.HI R41, RZ, UR4, R41 ;  /* 0x00000004ff297c19 */ /* 0x000fc40008011629 */
        /* <DEDUP_REMOVED lines=17> */
[----:B------:R-:W-:Y:S02]  /*1920*/  SHF.R.U32.HI R45, RZ, UR4, R44 ;  /* 0x00000004ff2d7c19 */ /* 0x000fe4000801162c */
[----:B------:R-:W-:Y:S02]  /*1930*/  SHF.R.U32.HI R44, RZ, UR4, R46 ;  /* 0x00000004ff2c7c19 */ /* 0x000fe4000801162e */
[----:B------:R-:W-:Y:S01]  /*1940*/  SHF.R.U32.HI R43, RZ, UR4, R43 ;  /* 0x00000004ff2b7c19 */ /* 0x000fe2000801162b */
[----:B------:R-:W-:Y:S01]  /*1950*/  IMAD.SHL.U32 R45, R45, 0x8, RZ ;  /* 0x000000082d2d7824 */ /* 0x000fe200078e00ff */
[----:B------:R-:W-:Y:S01]  /*1960*/  SHF.R.U32.HI R46, RZ, UR4, R47 ;  /* 0x00000004ff2e7c19 */ /* 0x000fe2000801162f */
[----:B------:R-:W-:Y:S01]  /*1970*/  IMAD.SHL.U32 R44, R44, 0x10, RZ ;  /* 0x000000102c2c7824 */ /* 0x000fe200078e00ff */
[----:B------:R-:W-:Y:S01]  /*1980*/  LOP3.LUT R47, R14, UR6, RZ, 0xc0, !PT ;  /* 0x000000060e2f7c12 */ /* 0x000fe2000f8ec0ff */
[----:B------:R-:W-:Y:S01]  /*1990*/  IMAD.SHL.U32 R43, R43, 0x10, RZ ;  /* 0x000000102b2b7824 */ /* 0x000fe200078e00ff */
[----:B------:R-:W-:Y:S01]  /*19a0*/  LOP3.LUT R48, R34, UR6, RZ, 0xc0, !PT ;  /* 0x0000000622307c12 */ /* 0x000fe2000f8ec0ff */
[----:B------:R-:W-:Y:S01]  /*19b0*/  IMAD.SHL.U32 R46, R46, 0x8, RZ ;  /* 0x000000082e2e7824 */ /* 0x000fe200078e00ff */
[----:B------:R-:W-:-:S02]  /*19c0*/  SHF.R.U32.HI R47, RZ, UR4, R47 ;  /* 0x00000004ff2f7c19 */ /* 0x000fc4000801162f */
[----:B------:R-:W-:Y:S02]  /*19d0*/  LOP3.LUT R2, R45, R2, R43, 0xfe, !PT ;  /* 0x000000022d027212 */ /* 0x000fe400078efe2b */
[----:B------:R-:W-:Y:S01]  /*19e0*/  LOP3.LUT R3, R46, R3, R44, 0xfe, !PT ;  /* 0x000000032e037212 */ /* 0x000fe200078efe2c */
[----:B------:R-:W-:Y:S01]  /*19f0*/  IMAD.SHL.U32 R47, R47, 0x8, RZ ;  /* 0x000000082f2f7824 */ /* 0x000fe200078e00ff */
[----:B------:R-:W-:Y:S02]  /*1a00*/  LOP3.LUT R43, R18, UR6, RZ, 0xc0, !PT ;  /* 0x00000006122b7c12 */ /* 0x000fe4000f8ec0ff */
[----:B------:R-:W-:Y:S02]  /*1a10*/  LOP3.LUT R46, R15, UR6, RZ, 0xc0, !PT ;  /* 0x000000060f2e7c12 */ /* 0x000fe4000f8ec0ff */
[----:B------:R-:W-:Y:S02]  /*1a20*/  LOP3.LUT R45, R17, UR6, RZ, 0xc0, !PT ;  /* 0x00000006112d7c12 */ /* 0x000fe4000f8ec0ff */
[----:B------:R-:W-:-:S02]  /*1a30*/  SHF.R.U32.HI R43, RZ, UR4, R43 ;  /* 0x00000004ff2b7c19 */ /* 0x000fc4000801162b */
[----:B------:R-:W-:Y:S02]  /*1a40*/  SHF.R.U32.HI R46, RZ, UR4, R46 ;  /* 0x00000004ff2e7c19 */ /* 0x000fe4000801162e */
[----:B------:R-:W-:Y:S01]  /*1a50*/  SHF.R.U32.HI R45, RZ, UR4, R45 ;  /* 0x00000004ff2d7c19 */ /* 0x000fe2000801162d */
[----:B------:R-:W-:Y:S01]  /*1a60*/  IMAD.SHL.U32 R44, R43, 0x10, RZ ;  /* 0x000000102b2c7824 */ /* 0x000fe200078e00ff */
[----:B------:R-:W-:Y:S01]  /*1a70*/  LOP3.LUT R43, R39, UR6, RZ, 0xc0, !PT ;  /* 0x00000006272b7c12 */ /* 0x000fe2000f8ec0ff */
[----:B------:R-:W-:Y:S01]  /*1a80*/  IMAD.SHL.U32 R46, R46, 0x8, RZ ;  /* 0x000000082e2e7824 */ /* 0x000fe200078e00ff */
[----:B------:R-:W-:Y:S01]  /*1a90*/  SHF.R.U32.HI R48, RZ, UR4, R48 ;  /* 0x00000004ff307c19 */ /* 0x000fe20008011630 */
[----:B------:R-:W-:Y:S01]  /*1aa0*/  IMAD.SHL.U32 R45, R45, 0x10, RZ ;  /* 0x000000102d2d7824 */ /* 0x000fe200078e00ff */
[----:B------:R-:W-:Y:S02]  /*1ab0*/  SHF.R.U32.HI R43, RZ, UR4, R43 ;  /* 0x00000004ff2b7c19 */ /* 0x000fe4000801162b */
[----:B------:R-:W-:-:S02]  /*1ac0*/  LOP3.LUT R41, R46, R41, R44, 0xfe, !PT ;  /* 0x000000292e297212 */ /* 0x000fc400078efe2c */
[----:B------:R-:W-:Y:S01]  /*1ad0*/  LOP3.LUT R44, R40, UR6, RZ, 0xc0, !PT ;  /* 0x00000006282c7c12 */ /* 0x000fe2000f8ec0ff */
[----:B------:R-:W-:Y:S01]  /*1ae0*/  IMAD.SHL.U32 R43, R43, 0x4, RZ ;  /* 0x000000042b2b7824 */ /* 0x000fe200078e00ff */
[----:B------:R-:W-:Y:S02]  /*1af0*/  LOP3.LUT R42, R47, R42, R45, 0xfe, !PT ;  /* 0x0000002a2f2a7212 */ /* 0x000fe400078efe2d */
[----:B------:R-:W-:Y:S02]  /*1b00*/  LOP3.LUT R46, R13, UR6, RZ, 0xc0, !PT ;  /* 0x000000060d2e7c12 */ /* 0x000fe4000f8ec0ff */
[----:B------:R-:W-:Y:S02]  /*1b10*/  LOP3.LUT R47, R10, UR6, RZ, 0xc0, !PT ;  /* 0x000000060a2f7c12 */ /* 0x000fe4000f8ec0ff */
[----:B------:R-:W-:Y:S02]  /*1b20*/  SHF.R.U32.HI R45, RZ, UR4, R44 ;  /* 0x00000004ff2d7c19 */ /* 0x000fe4000801162c */
[----:B------:R-:W-:-:S02]  /*1b30*/  SHF.R.U32.HI R44, RZ, UR4, R46 ;  /* 0x00000004ff2c7c19 */ /* 0x000fc4000801162e */
[----:B------:R-:W-:Y:S01]  /*1b40*/  SHF.R.U32.HI R46, RZ, UR4, R47 ;  /* 0x00000004ff2e7c19 */ /* 0x000fe2000801162f */
[----:B------:R-:W-:Y:S01]  /*1b50*/  IMAD.SHL.U32 R45, R45, 0x2, RZ ;  /* 0x000000022d2d7824 */ /* 0x000fe200078e00ff */
[----:B------:R-:W-:Y:S01]  /*1b60*/  LOP3.LUT R47, R29, UR6, RZ, 0xc0, !PT ;  /* 0x000000061d2f7c12 */ /* 0x000fe2000f8ec0ff */
[----:B------:R-:W-:Y:S02]  /*1b70*/  IMAD.SHL.U32 R44, R44, 0x4, RZ ;  /* 0x000000042c2c7824 */ /* 0x000fe400078e00ff */
[----:B------:R-:W-:Y:S01]  /*1b80*/  IMAD.SHL.U32 R46, R46, 0x2, RZ ;  /* 0x000000022e2e7824 */ /* 0x000fe200078e00ff */
[----:B------:R-:W-:Y:S02]  /*1b90*/  LOP3.LUT R43, R45, R2, R43, 0xfe, !PT ;  /* 0x000000022d2b7212 */ /* 0x000fe400078efe2b */
[----:B------:R-:W-:Y:S02]  /*1ba0*/  LOP3.LUT R2, R12, UR6, RZ, 0xc0, !PT ;  /* 0x000000060c027c12 */ /* 0x000fe4000f8ec0ff */
[----:B------:R-:W-:-:S02]  /*1bb0*/  LOP3.LUT R44, R46, R3, R44, 0xfe, !PT ;  /* 0x000000032e2c7212 */ /* 0x000fc400078efe2c */
[----:B------:R-:W-:Y:S02]  /*1bc0*/  LOP3.LUT R45, R9, UR6, RZ, 0xc0, !PT ;  /* 0x00000006092d7c12 */ /* 0x000fe4000f8ec0ff */
[----:B------:R-:W-:Y:S02]  /*1bd0*/  LOP3.LUT R3, R11, UR6, RZ, 0xc0, !PT ;  /* 0x000000060b037c12 */ /* 0x000fe4000f8ec0ff */
[----:B------:R-:W-:Y:S02]  /*1be0*/  LOP3.LUT R46, R8, UR6, RZ, 0xc0, !PT ;  /* 0x00000006082e7c12 */ /* 0x000fe4000f8ec0ff */
[----:B------:R-:W-:Y:S02]  /*1bf0*/  SHF.R.U32.HI R2, RZ, UR4, R2 ;  /* 0x00000004ff027c19 */ /* 0x000fe40008011602 */
[----:B------:R-:W-:Y:S02]  /*1c00*/  SHF.R.U32.HI R45, RZ, UR4, R45 ;  /* 0x00000004ff2d7c19 */ /* 0x000fe4000801162d */
[----:B------:R-:W-:Y:S01]  /*1c10*/  SHF.R.U32.HI R3, RZ, UR4, R3 ;  /* 0x00000004ff037c19 */ /* 0x000fe20008011603 */
[----:B------:R-:W-:Y:S01]  /*1c20*/  IMAD.SHL.U32 R2, R2, 0x4, RZ ;  /* 0x0000000402027824 */ /* 0x000fe200078e00ff */
[----:B------:R-:W-:Y:S01]  /*1c30*/  SHF.R.U32.HI R46, RZ, UR4, R46 ;  /* 0x00000004ff2e7c19 */ /* 0x000fe2000801162e */
[----:B------:R-:W-:Y:S01]  /*1c40*/  IMAD.SHL.U32 R45, R45, 0x2, RZ ;  /* 0x000000022d2d7824 */ /* 0x000fe200078e00ff */
[----:B------:R-:W-:Y:S01]  /*1c50*/  SHF.R.U32.HI R47, RZ, UR4, R47 ;  /* 0x00000004ff2f7c19 */ /* 0x000fe2000801162f */
[----:B------:R-:W-:-:S02]  /*1c60*/  IMAD.SHL.U32 R3, R3, 0x4, RZ ;  /* 0x0000000403037824 */ /* 0x000fc400078e00ff */
[----:B------:R-:W-:Y:S01]  /*1c70*/  IMAD.SHL.U32 R46, R46, 0x2, RZ ;  /* 0x000000022e2e7824 */ /* 0x000fe200078e00ff */
[----:B------:R-:W-:Y:S02]  /*1c80*/  LOP3.LUT R41, R45, R41, R2, 0xfe, !PT ;  /* 0x000000292d297212 */ /* 0x000fe400078efe02 */
[----:B------:R-:W-:Y:S02]  /*1c90*/  LOP3.LUT R45, R4, UR6, RZ, 0xc0, !PT ;  /* 0x00000006042d7c12 */ /* 0x000fe4000f8ec0ff */
[----:B------:R-:W-:Y:S02]  /*1ca0*/  LOP3.LUT R42, R46, R42, R3, 0xfe, !PT ;  /* 0x0000002a2e2a7212 */ /* 0x000fe400078efe03 */
[----:B------:R-:W0:Y:S01]  /*1cb0*/  LDC.64 R2, c[0x0][0x380] ;  /* 0x0000e000ff027b82 */ /* 0x000e220000000a00 */
[----:B------:R-:W-:Y:S02]  /*1cc0*/  SHF.R.U32.HI R46, RZ, UR4, R45 ;  /* 0x00000004ff2e7c19 */ /* 0x000fe4000801162d */
[----:B------:R-:W-:Y:S01]  /*1cd0*/  LOP3.LUT R45, R32, UR6, RZ, 0xc0, !PT ;  /* 0x00000006202d7c12 */ /* 0x000fe2000f8ec0ff */
[----:B------:R-:W-:Y:S01]  /*1ce0*/  USHF.L.U32 UR6, UR6, 0x1, URZ ;  /* 0x0000000106067899 */ /* 0x000fe200080006ff */
[----:B------:R-:W-:-:S02]  /*1cf0*/  LOP3.LUT R42, R42, 0xffff, R47, 0xc8, !PT ;  /* 0x0000ffff2a2a7812 */ /* 0x000fc400078ec82f */
[----:B------:R-:W-:Y:S02]  /*1d00*/  LOP3.LUT R46, R43, 0xffff, R46, 0xc8, !PT ;  /* 0x0000ffff2b2e7812 */ /* 0x000fe400078ec82e */
[----:B------:R-:W-:Y:S02]  /*1d10*/  SHF.R.S32.HI R47, RZ, 0x1f, R0 ;  /* 0x0000001fff2f7819 */ /* 0x000fe40000011400 */
[----:B------:R-:W-:Y:S01]  /*1d20*/  SHF.R.U32.HI R43, RZ, UR4, R45 ;  /* 0x00000004ff2b7c19 */ /* 0x000fe2000801162d */
[----:B------:R-:W-:Y:S01]  /*1d30*/  UIADD3 UR4, UPT, UPT, UR4, 0x1, URZ ;  /* 0x0000000104047890 */ /* 0x000fe2000fffe0ff */
[----:B------:R-:W-:Y:S01]  /*1d40*/  LEA.HI R47, R47, R0, RZ, 0x2 ;  /* 0x000000002f2f7211 */ /* 0x000fe200078f10ff */
[----:B------:R-:W-:Y:S01]  /*1d50*/  VIADD R0, R0, 0x4 ;  /* 0x0000000400007836 */ /* 0x000fe20000000000 */
[----:B------:R-:W-:Y:S02]  /*1d60*/  LOP3.LUT R41, R41, 0xffff, R48, 0xc8, !PT ;  /* 0x0000ffff29297812 */ /* 0x000fe400078ec830 */
[----:B------:R-:W-:-:S02]  /*1d70*/  LOP3.LUT R43, R44, 0xffff, R43, 0xc8, !PT ;  /* 0x0000ffff2c2b7812 */ /* 0x000fc400078ec82b */
[----:B------:R-:W-:Y:S02]  /*1d80*/  SHF.R.S32.HI R47, RZ, 0x2, R47 ;  /* 0x00000002ff2f7819 */ /* 0x000fe4000001142f */
[----:B------:R-:W-:Y:S02]  /*1d90*/  PRMT R41, R41, 0x3340, R42 ;  /* 0x0000334029297816 */ /* 0x000fe4000000002a */
[----:B------:R-:W-:Y:S01]  /*1da0*/  PRMT R46, R46, 0x3340, R43 ;  /* 0x000033402e2e7816 */ /* 0x000fe2000000002b */
[----:B0-----:R-:W-:Y:S01]  /*1db0*/  IMAD.WIDE R2, R47, 0x4, R2 ;  /* 0x000000042f027825 */ /* 0x001fe200078e0202 */
[----:B------:R-:W-:Y:S02]  /*1dc0*/  ISETP.NE.AND P0, PT, R30, UR4, PT ;  /* 0x000000041e007c0c */ /* 0x000fe4000bf05270 */
[----:B------:R-:W-:-:S05]  /*1dd0*/  PRMT R41, R46, 0x5410, R41 ;  /* 0x000054102e297816 */ /* 0x000fca0000000029 */
[----:B------:R1:W-:Y:S06]  /*1de0*/  STG.E desc[UR8][R2.64], R41 ;  /* 0x0000002902007986 */ /* 0x0003ec000c101908 */
[----:B------:R-:W-:Y:S05]  /*1df0*/  @P0 BRA `(.L_x_5) ;  /* 0xfffffff800180947 */ /* 0x000fea000383ffff */
.L_x_2:
[----:B01---5:R-:W-:Y:S01]  /*1e00*/  LOP3.LUT R3, R28, UR6, RZ, 0xc0, !PT ;  /* 0x000000061c037c12 */ /* 0x023fe2000f8ec0ff */
[----:B------:R-:W0:Y:S01]  /*1e10*/  LDCU.64 UR10, c[0x0][0x380] ;  /* 0x00007000ff0a77ac */ /* 0x000e220008000a00 */
[----:B------:R-:W-:Y:S01]  /*1e20*/  LOP3.LUT R27, R27, UR6, RZ, 0xc0, !PT ;  /* 0x000000061b1b7c12 */ /* 0x000fe2000f8ec0ff */
[----:B------:R-:W-:Y:S01]  /*1e30*/  VIADD R31, R31, 0x1 ;  /* 0x000000011f1f7836 */ /* 0x000fe20000000000 */
[----:B--2---:R-:W-:Y:S02]  /*1e40*/  LOP3.LUT R5, R26, UR6, RZ, 0xc0, !PT ;  /* 0x000000061a057c12 */ /* 0x004fe4000f8ec0ff */
[----:B------:R-:W-:Y:S02]  /*1e50*/  LOP3.LUT R35, R24, UR6, RZ, 0xc0, !PT ;  /* 0x0000000618237c12 */ /* 0x000fe4000f8ec0ff */
[----:B------:R-:W-:Y:S02]  /*1e60*/  LOP3.LUT R23, R23, UR6, RZ, 0xc0, !PT ;  /* 0x0000000617177c12 */ /* 0x000fe4000f8ec0ff */
[----:B------:R-:W-:-:S02]  /*1e70*/  LOP3.LUT R21, R21, UR6, RZ, 0xc0, !PT ;  /* 0x0000000615157c12 */ /* 0x000fc4000f8ec0ff */
[----:B------:R-:W-:Y:S02]  /*1e80*/  LOP3.LUT R39, R20, UR6, RZ, 0xc0, !PT ;  /* 0x0000000614277c12 */ /* 0x000fe4000f8ec0ff */
[-C--:B------:R-:W-:Y:S02]  /*1e90*/  SHF.R.U32.HI R3, RZ, R30.reuse, R3 ;  /* 0x0000001eff037219 */ /* 0x080fe40000011603 */
[----:B------:R-:W-:Y:S02]  /*1ea0*/  LOP3.LUT R25, R25, UR6, RZ, 0xc0, !PT ;  /* 0x0000000619197c12 */ /* 0x000fe4000f8ec0ff */
[----:B------:R-:W-:Y:S01]  /*1eb0*/  LOP3.LUT R37, R22, UR6, RZ, 0xc0, !PT ;  /* 0x0000000616257c12 */ /* 0x000fe2000f8ec0ff */
[----:B------:R-:W-:Y:S01]  /*1ec0*/  IMAD.SHL.U32 R2, R3, 0x80, RZ ;  /* 0x0000008003027824 */ /* 0x000fe200078e00ff */
[-C--:B------:R-:W-:Y:S02]  /*1ed0*/  SHF.R.U32.HI R27, RZ, R30.reuse, R27 ;  /* 0x0000001eff1b7219 */ /* 0x080fe4000001161b */
[----:B------:R-:W-:-:S02]  /*1ee0*/  SHF.R.U32.HI R5, RZ, R30, R5 ;  /* 0x0000001eff057219 */ /* 0x000fc40000011605 */
[-C--:B------:R-:W-:Y:S01]  /*1ef0*/  SHF.R.U32.HI R35, RZ, R30.reuse, R35 ;  /* 0x0000001eff237219 */ /* 0x080fe20000011623 */
[----:B------:R-:W-:Y:S01]  /*1f00*/  IMAD.SHL.U32 R3, R27, 0x80, RZ ;  /* 0x000000801b037824 */ /* 0x000fe200078e00ff */
        /* <DEDUP_REMOVED lines=8> */
[----:B------:R-:W-:Y:S01]  /*1f90*/  SHF.R.U32.HI R37, RZ, R30, R37 ;  /* 0x0000001eff257219 */ /* 0x000fe20000011625 */
[----:B------:R-:W-:Y:S01]  /*1fa0*/  IMAD.SHL.U32 R39, R39, 0x20, RZ ;  /* 0x0000002027277824 */ /* 0x000fe200078e00ff */
[----:B------:R-:W-:Y:S01]  /*1fb0*/  LOP3.LUT R5, R18, UR6, RZ, 0xc0, !PT ;  /* 0x0000000612057c12 */ /* 0x000fe2000f8ec0ff */
[----:B------:R-:W-:Y:S01]  /*1fc0*/  IMAD.SHL.U32 R25, R25, 0x40, RZ ;  /* 0x0000004019197824 */ /* 0x000fe200078e00ff */
[----:B------:R-:W-:Y:S01]  /*1fd0*/  LOP3.LUT R15, R15, UR6, RZ, 0xc0, !PT ;  /* 0x000000060f0f7c12 */ /* 0x000fe2000f8ec0ff */
[----:B------:R-:W-:Y:S01]  /*1fe0*/  IMAD.SHL.U32 R37, R37, 0x20, RZ ;  /* 0x0000002025257824 */ /* 0x000fe200078e00ff */
[----:B------:R-:W-:-:S02]  /*1ff0*/  LOP3.LUT R3, R21, R3, R20, 0xfe, !PT ;  /* 0x0000000315037212 */ /* 0x000fc400078efe14 */
[----:B------:R-:W-:Y:S02]  /*2000*/  LOP3.LUT R4, R39, R4, R23, 0xfe, !PT ;  /* 0x0000000427047212 */ /* 0x000fe400078efe17 */
[----:B------:R-:W-:Y:S02]  /*2010*/  LOP3.LUT R19, R19, UR6, RZ, 0xc0, !PT ;  /* 0x0000000613137c12 */ /* 0x000fe4000f8ec0ff */
[----:B------:R-:W-:Y:S02]  /*2020*/  LOP3.LUT R17, R17, UR6, RZ, 0xc0, !PT ;  /* 0x0000000611117c12 */ /* 0x000fe4000f8ec0ff */
[----:B------:R-:W-:Y:S02]  /*2030*/  LOP3.LUT R21, R16, UR6, RZ, 0xc0, !PT ;  /* 0x0000000610157c12 */ /* 0x000fe4000f8ec0ff */
[----:B------:R-:W-:Y:S02]  /*2040*/  LOP3.LUT R23, R14, UR6, RZ, 0xc0, !PT ;  /* 0x000000060e177c12 */ /* 0x000fe4000f8ec0ff */
[----:B------:R-:W-:-:S02]  /*2050*/  SHF.R.U32.HI R5, RZ, R30, R5 ;  /* 0x0000001eff057219 */ /* 0x000fc40000011605 */
[----:B------:R-:W-:Y:S02]  /*2060*/  SHF.R.U32.HI R15, RZ, R30, R15 ;  /* 0x0000001eff0f7219 */ /* 0x000fe4000001160f */
[----:B------:R-:W-:Y:S02]  /*2070*/  LOP3.LUT R2, R37, R2, R25, 0xfe, !PT ;  /* 0x0000000225027212 */ /* 0x000fe400078efe19 */
[----:B------:R-:W-:Y:S01]  /*2080*/  LOP3.LUT R13, R13, UR6, RZ, 0xc0, !PT ;  /* 0x000000060d0d7c12 */ /* 0x000fe2000f8ec0ff */
[----:B------:R-:W-:Y:S01]  /*2090*/  IMAD.SHL.U32 R15, R15, 0x8, RZ ;  /* 0x000000080f0f7824 */ /* 0x000fe200078e00ff */
[----:B------:R-:W-:Y:S02]  /*20a0*/  LOP3.LUT R25, R12, UR6, RZ, 0xc0, !PT ;  /* 0x000000060c197c12 */ /* 0x000fe4000f8ec0ff */
[----:B------:R-:W-:Y:S02]  /*20b0*/  LOP3.LUT R11, R11, UR6, RZ, 0xc0, !PT ;  /* 0x000000060b0b7c12 */ /* 0x000fe4000f8ec0ff */
[----:B------:R-:W-:-:S02]  /*20c0*/  LOP3.LUT R27, R10, UR6, RZ, 0xc0, !PT ;  /* 0x000000060a1b7c12 */ /* 0x000fc4000f8ec0ff */
[----:B------:R-:W-:Y:S02]  /*20d0*/  LOP3.LUT R9, R9, UR6, RZ, 0xc0, !PT ;  /* 0x0000000609097c12 */ /* 0x000fe4000f8ec0ff */
[----:B------:R-:W-:Y:S01]  /*20e0*/  LOP3.LUT R35, R8, UR6, RZ, 0xc0, !PT ;  /* 0x0000000608237c12 */ /* 0x000fe2000f8ec0ff */
[----:B------:R-:W-:Y:S01]  /*20f0*/  IMAD.SHL.U32 R8, R5, 0x10, RZ ;  /* 0x0000001005087824 */ /* 0x000fe200078e00ff */
[-C--:B------:R-:W-:Y:S02]  /*2100*/  SHF.R.U32.HI R19, RZ, R30.reuse, R19 ;  /* 0x0000001eff137219 */ /* 0x080fe40000011613 */
[-C--:B------:R-:W-:Y:S02]  /*2110*/  SHF.R.U32.HI R17, RZ, R30.reuse, R17 ;  /* 0x0000001eff117219 */ /* 0x080fe40000011611 */
        /* <DEDUP_REMOVED lines=8> */
[----:B------:R-:W-:-:S02]  /*21a0*/  SHF.R.U32.HI R11, RZ, R30, R11 ;  /* 0x0000001eff0b7219 */ /* 0x000fc4000001160b */
[-C--:B------:R-:W-:Y:S01]  /*21b0*/  SHF.R.U32.HI R27, RZ, R30.reuse, R27 ;  /* 0x0000001eff1b7219 */ /* 0x080fe2000001161b */
[----:B------:R-:W-:Y:S01]  /*21c0*/  IMAD.SHL.U32 R10, R25, 0x4, RZ ;  /* 0x00000004190a7824 */ /* 0x000fe200078e00ff */
[-C--:B------:R-:W-:Y:S01]  /*21d0*/  SHF.R.U32.HI R9, RZ, R30.reuse, R9 ;  /* 0x0000001eff097219 */ /* 0x080fe20000011609 */
[----:B------:R-:W-:Y:S01]  /*21e0*/  IMAD.SHL.U32 R11, R11, 0x4, RZ ;  /* 0x000000040b0b7824 */ /* 0x000fe200078e00ff */
[----:B------:R-:W-:Y:S01]  /*21f0*/  SHF.R.U32.HI R35, RZ, R30, R35 ;  /* 0x0000001eff237219 */ /* 0x000fe20000011623 */
[----:B------:R-:W-:Y:S01]  /*2200*/  IMAD.SHL.U32 R27, R27, 0x2, RZ ;  /* 0x000000021b1b7824 */ /* 0x000fe200078e00ff */
[----:B------:R-:W-:Y:S01]  /*2210*/  LOP3.LUT R3, R15, R3, R8, 0xfe, !PT ;  /* 0x000000030f037212 */ /* 0x000fe200078efe08 */
[----:B------:R-:W-:Y:S01]  /*2220*/  IMAD.SHL.U32 R8, R13, 0x4, RZ ;  /* 0x000000040d087824 */ /* 0x000fe200078e00ff */
[----:B------:R-:W-:Y:S01]  /*2230*/  LOP3.LUT R37, R32, UR6, RZ, 0xc0, !PT ;  /* 0x0000000620257c12 */ /* 0x000fe2000f8ec0ff */
[----:B------:R-:W-:Y:S01]  /*2240*/  IMAD.SHL.U32 R9, R9, 0x2, RZ ;  /* 0x0000000209097824 */ /* 0x000fe200078e00ff */
[----:B------:R-:W-:Y:S01]  /*2250*/  LOP3.LUT R39, R34, UR6, RZ, 0xc0, !PT ;  /* 0x0000000622277c12 */ /* 0x000fe2000f8ec0ff */
[----:B------:R-:W-:Y:S01]  /*2260*/  IMAD.SHL.U32 R35, R35, 0x2, RZ ;  /* 0x0000000223237824 */ /* 0x000fe200078e00ff */
[----:B------:R-:W-:-:S02]  /*2270*/  LOP3.LUT R29, R29, UR6, RZ, 0xc0, !PT ;  /* 0x000000061d1d7c12 */ /* 0x000fc4000f8ec0ff */
[----:B------:R-:W-:Y:S02]  /*2280*/  LOP3.LUT R19, R21, R2, R19, 0xfe, !PT ;  /* 0x0000000215137212 */ /* 0x000fe400078efe13 */
[----:B------:R-:W-:Y:S02]  /*2290*/  LOP3.LUT R4, R23, R4, R17, 0xfe, !PT ;  /* 0x0000000417047212 */ /* 0x000fe400078efe11 */
[-C--:B------:R-:W-:Y:S02]  /*22a0*/  SHF.R.U32.HI R37, RZ, R30.reuse, R37 ;  /* 0x0000001eff257219 */ /* 0x080fe40000011625 */
[-C--:B------:R-:W-:Y:S02]  /*22b0*/  SHF.R.U32.HI R12, RZ, R30.reuse, R39 ;  /* 0x0000001eff0c7219 */ /* 0x080fe40000011627 */
[----:B------:R-:W-:Y:S02]  /*22c0*/  SHF.R.U32.HI R29, RZ, R30, R29 ;  /* 0x0000001eff1d7219 */ /* 0x000fe4000001161d */
[----:B0-----:R-:W-:-:S02]  /*22d0*/  IADD3 R2, P0, PT, R0, UR10, RZ ;  /* 0x0000000a00027c10 */ /* 0x001fc4000ff1e0ff */
[----:B------:R-:W-:Y:S02]  /*22e0*/  LOP3.LUT R8, R27, R19, R8, 0xfe, !PT ;  /* 0x000000131b087212 */ /* 0x000fe400078efe08 */
[----:B------:R-:W-:Y:S02]  /*22f0*/  LOP3.LUT R9, R9, R3, R10, 0xfe, !PT ;  /* 0x0000000309097212 */ /* 0x000fe400078efe0a */
[----:B------:R-:W-:Y:S02]  /*2300*/  LOP3.LUT R4, R35, R4, R11, 0xfe, !PT ;  /* 0x0000000423047212 */ /* 0x000fe400078efe0b */
[C---:B------:R-:W-:Y:S01]  /*2310*/  LEA.HI.X.SX32 R3, R0.reuse, UR11, 0x1, P0 ;  /* 0x0000000b00037c11 */ /* 0x040fe200080f0eff */
[----:B------:R-:W-:Y:S01]  /*2320*/  VIADD R0, R0, 0x3 ;  /* 0x0000000300007836 */ /* 0x000fe20000000000 */
[----:B------:R-:W-:Y:S02]  /*2330*/  LOP3.LUT R37, R8, R37, RZ, 0xfc, !PT ;  /* 0x0000002508257212 */ /* 0x000fe400078efcff */
[----:B------:R-:W-:-:S02]  /*2340*/  LOP3.LUT R9, R9, R12, RZ, 0xfc, !PT ;  /* 0x0000000c09097212 */ /* 0x000fc400078efcff */
[----:B------:R-:W-:Y:S01]  /*2350*/  LOP3.LUT R29, R4, R29, RZ, 0xfc, !PT ;  /* 0x0000001d041d7212 */ /* 0x000fe200078efcff */
[----:B------:R1:W-:Y:S01]  /*2360*/  STG.E.U8 desc[UR8][R2.64], R37 ;  /* 0x0000002502007986 */ /* 0x0003e2000c101108 */
[----:B------:R-:W-:-:S03]  /*2370*/  ISETP.NE.AND P0, PT, R31, 0x4, PT ;  /* 0x000000041f00780c */ /* 0x000fc60003f05270 */
[----:B------:R1:W-:Y:S04]  /*2380*/  STG.E.U8 desc[UR8][R2.64+0x1], R9 ;  /* 0x0000010902007986 */ /* 0x0003e8000c101108 */
[----:B------:R1:W-:Y:S06]  /*2390*/  STG.E.U8 desc[UR8][R2.64+0x2], R29 ;  /* 0x0000021d02007986 */ /* 0x0003ec000c101108 */
[----:B------:R-:W-:Y:S05]  /*23a0*/  @P0 BRA `(.L_x_6) ;  /* 0xffffffdc008c0947 */ /* 0x000fea000383ffff */
[----:B------:R-:W-:Y:S05]  /*23b0*/  BRA `(.L_x_7) ;  /* 0x0000001000847947 */ /* 0x000fea0003800000 */
.L_x_0:
[----:B------:R-:W1:Y:S01]  /*23c0*/  S2UR UR5, SR_CgaCtaId ;  /* 0x00000000000579c3 */ /* 0x000e620000008800 */
[----:B------:R-:W-:Y:S01]  /*23d0*/  UMOV UR4, 0x400 ;  /* 0x0000040000047882 */ /* 0x000fe20000000000 */
[----:B------:R-:W-:Y:S02]  /*23e0*/  IMAD.SHL.U32 R4, R4, 0x20, RZ ;  /* 0x0000002004047824 */ /* 0x000fe400078e00ff */
[----:B0-----:R-:W-:Y:S01]  /*23f0*/  IMAD.MOV.U32 R5, RZ, RZ, RZ ;  /* 0x000000ffff057224 */ /* 0x001fe200078e00ff */
[----:B-1----:R-:W-:-:S03]  /*2400*/  ULEA UR4, UR5, UR4, 0x18 ;  /* 0x0000000405047291 */ /* 0x002fc6000f8ec0ff */
[----:B------:R-:W-:-:S09]  /*2410*/  UMOV UR5, 0x1 ;  /* 0x0000000100057882 */ /* 0x000fd20000000000 */
.L_x_11:
[C---:B------:R-:W-:Y:S01]  /*2420*/  LEA R8, R5.reuse, UR4, 0x2 ;  /* 0x0000000405087c11 */ /* 0x040fe2000f8e10ff */
[----:B0-----:R-:W0:Y:S01]  /*2430*/  LDC.64 R2, c[0x0][0x388] ;  /* 0x0000e200ff027b82 */ /* 0x001e220000000a00 */
[----:B------:R-:W-:-:S04]  /*2440*/  IMAD.SHL.U32 R9, R5, 0x8, RZ ;  /* 0x0000000805097824 */ /* 0x000fc800078e00ff */
[----:B------:R-:W1:Y:S01]  /*2450*/  LDS R8, [R8] ;  /* 0x0000000008087984 */ /* 0x000e620000000800 */
[----:B0-----:R-:W-:-:S04]  /*2460*/  IMAD.WIDE R2, R4, 0x4, R2 ;  /* 0x0000000404027825 */ /* 0x001fc800078e0202 */
[----:B------:R-:W-:Y:S01]  /*2470*/  IMAD.WIDE R2, R9, 0x4, R2 ;  /* 0x0000000409027825 */ /* 0x000fe200078e0202 */
[----:B-1----:R-:W-:-:S13]  /*2480*/  ISETP.GT.AND P0, PT, R8, 0x1, PT ;  /* 0x000000010800780c */ /* 0x002fda0003f04270 */
        /* <DEDUP_REMOVED lines=26> */
.L_x_8:
        /* <DEDUP_REMOVED lines=32> */
[----:B------:R-:W-:Y:S01]  /*2830*/  IMAD.MOV R40, RZ, RZ, -R8 ;  /* 0x000000ffff287224 */ /* 0x000fe200078e0a08 */
[----:B------:R-:W-:-:S06]  /*2840*/  UMOV UR6, 0x1 ;  /* 0x0000000100067882 */ /* 0x000fcc0000000000 */
.L_x_10:
[----:B------:R-:W-:Y:S01]  /*2850*/  UIADD3 UR7, UPT, UPT, UR6, -0x1, URZ ;  /* 0xffffffff06077890 */ /* 0x000fe2000fffe0ff */
[----:B01---5:R-:W-:Y:S01]  /*2860*/  LOP3.LUT R2, R43, UR5, RZ, 0xc0, !PT ;  /* 0x000000052b027c12 */ /* 0x023fe2000f8ec0ff */
[----:B------:R-:W-:Y:S01]  /*2870*/  VIADD R40, R40, 0x1 ;  /* 0x0000000128287836 */ /* 0x000fe20000000000 */
[----:B------:R-:W-:Y:S01]  /*2880*/  LOP3.LUT R3, R32, UR5, RZ, 0xc0, !PT ;  /* 0x0000000520037c12 */ /* 0x000fe2000f8ec0ff */
[----:B------:R-:W-:Y:S01]  /*2890*/  UIADD3 UR6, UPT, UPT, UR6, 0x1, URZ ;  /* 0x0000000106067890 */ /* 0x000fe2000fffe0ff */
[----:B------:R-:W-:Y:S02]  /*28a0*/  LOP3.LUT R41, R33, UR5, RZ, 0xc0, !PT ;  /* 0x0000000521297c12 */ /* 0x000fe4000f8ec0ff */
[----:B------:R-:W-:Y:S02]  /*28b0*/  SHF.R.U32.HI R2, RZ, UR7, R2 ;  /* 0x00000007ff027c19 */ /* 0x000fe40008011602 */
[----:B------:R-:W-:Y:S02]  /*28c0*/  SHF.R.U32.HI R3, RZ, UR7, R3 ;  /* 0x00000007ff037c19 */ /* 0x000fe40008011603 */
[----:B------:R-:W-:Y:S01]  /*28d0*/  SHF.R.U32.HI R42, RZ, UR7, R41 ;  /* 0x00000007ff2a7c19 */ /* 0x000fe20008011629 */
[----:B------:R-:W-:Y:S01]  /*28e0*/  IMAD.SHL.U32 R2, R2, 0x80, RZ ;  /* 0x0000008002027824 */ /* 0x000fe200078e00ff */
[----:B------:R-:W-:Y:S01]  /*28f0*/  LOP3.LUT R45, R15, UR5, RZ, 0xc0, !PT ;  /* 0x000000050f2d7c12 */ /* 0x000fe2000f8ec0ff */
[----:B------:R-:W-:Y:S01]  /*2900*/  IMAD.SHL.U32 R41, R3, 0x40, RZ ;  /* 0x0000004003297824 */ /* 0x000fe200078e00ff */
[----:B------:R-:W-:Y:S01]  /*2910*/  LOP3.LUT R3, R9, UR5, RZ, 0xc0, !PT ;  /* 0x0000000509037c12 */ /* 0x000fe2000f8ec0ff */
[----:B------:R-:W-:Y:S01]  /*2920*/  IMAD.SHL.U32 R44, R42, 0x20, RZ ;  /* 0x000000202a2c7824 */ /* 0x000fe200078e00ff */
[----:B------:R-:W-:-:S02]  /*2930*/  LOP3.LUT R42, R12, UR5, RZ, 0xc0, !PT ;  /* 0x000000050c2a7c12 */ /* 0x000fc4000f8ec0ff */
[----:B------:R-:W-:Y:S02]  /*2940*/  LOP3.LUT R46, R16, UR5, RZ, 0xc0, !PT ;  /* 0x00000005102e7c12 */ /* 0x000fe4000f8ec0ff */
[----:B------:R-:W-:Y:S02]  /*2950*/  LOP3.LUT R2, R44, R2, R41, 0xfe, !PT ;  /* 0x000000022c027212 */ /* 0x000fe400078efe29 */
[----:B------:R-:W-:Y:S02]  /*2960*/  LOP3.LUT R41, R10, UR5, RZ, 0xc0, !PT ;  /* 0x000000050a297c12 */ /* 0x000fe4000f8ec0ff */
[----:B------:R-:W-:Y:S02]  /*2970*/  LOP3.LUT R44, R13, UR5, RZ, 0xc0, !PT ;  /* 0x000000050d2c7c12 */ /* 0x000fe4000f8ec0ff */
[----:B------:R-:W-:Y:S02]  /*2980*/  SHF.R.U32.HI R3, RZ, UR7, R3 ;  /* 0x00000007ff037c19 */ /* 0x000fe40008011603 */
[----:B------:R-:W-:-:S02]  /*2990*/  SHF.R.U32.HI R42, RZ, UR7, R42 ;  /* 0x00000007ff2a7c19 */ /* 0x000fc4000801162a */
        /* <DEDUP_REMOVED lines=20> */
[----:B------:R-:W-:Y:S01]  /*2ae0*/  LOP3.LUT R48, R35, UR5, RZ, 0xc0, !PT ;  /* 0x0000000523307c12 */ /* 0x000fe2000f8ec0ff */
[----:B------:R-:W-:Y:S01]  /*2af0*/  IMAD.SHL.U32 R45, R44, 0x40, RZ ;  /* 0x000000402c2d7824 */ /* 0x000fe200078e00ff */
[----:B------:R-:W-:Y:S01]  /*2b00*/  SHF.R.U32.HI R47, RZ, UR7, R47 ;  /* 0x00000007ff2f7c19 */ /* 0x000fe2000801162f */
[----:B------:R-:W-:Y:S01]  /*2b10*/  IMAD.SHL.U32 R46, R46, 0x20, RZ ;  /* 0x000000202e2e7824 */ /* 0x000fe200078e00ff */
[----:B------:R-:W-:-:S02]  /*2b20*/  SHF.R.U32.HI R48, RZ, UR7, R48 ;  /* 0x00000007ff307c19 */ /* 0x000fc40008011630 */
[----:B------:R-:W-:Y:S01]  /*2b30*/  LOP3.LUT R44, R18, UR5, RZ, 0xc0, !PT ;  /* 0x00000005122c7c12 */ /* 0x000fe2000f8ec0ff */
[----:B------:R-:W-:Y:S01]  /*2b40*/  IMAD.SHL.U32 R47, R47, 0x10, RZ ;  /* 0x000000102f2f7824 */ /* 0x000fe200078e00ff */
[----:B------:R-:W-:Y:S01]  /*2b50*/  LOP3.LUT R42, R46, R42, R45, 0xfe, !PT ;  /* 0x0000002a2e2a7212 */ /* 0x000fe200078efe2d */
[----:B------:R-:W-:Y:S01]  /*2b60*/  IMAD.SHL.U32 R48, R48, 0x8, RZ ;  /* 0x0000000830307824 */ /* 0x000fe200078e00ff */
[----:B------:R-:W-:Y:S02]  /*2b70*/  LOP3.LUT R45, R21, UR5, RZ, 0xc0, !PT ;  /* 0x00000005152d7c12 */ /* 0x000fe4000f8ec0ff */
[----:B------:R-:W-:Y:S02]  /*2b80*/  SHF.R.U32.HI R44, RZ, UR7, R44 ;  /* 0x00000007ff2c7c19 */ /* 0x000fe4000801162c */
[----:B------:R-:W-:Y:S02]  /*2b90*/  SHF.R.U32.HI R46, RZ, UR7, R45 ;  /* 0x00000007ff2e7c19 */ /* 0x000fe4000801162d */
[----:B------:R-:W-:Y:S01]  /*2ba0*/  LOP3.LUT R2, R48, R2, R47, 0xfe, !PT ;  /* 0x0000000230027212 */ /* 0x000fe200078efe2f */
[----:B------:R-:W-:Y:S01]  /*2bb0*/  IMAD.SHL.U32 R44, R44, 0x10, RZ ;  /* 0x000000102c2c7824 */ /* 0x000fe200078e00ff */
[----:B------:R-:W-:Y:S01]  /*2bc0*/  LOP3.LUT R45, R19, UR5, RZ, 0xc0, !PT ;  /* 0x00000005132d7c12 */ /* 0x000fe2000f8ec0ff */
[----:B------:R-:W-:Y:S01]  /*2bd0*/  IMAD.SHL.U32 R46, R46, 0x8, RZ ;  /* 0x000000082e2e7824 */ /* 0x000fe200078e00ff */
[----:B------:R-:W-:-:S02]  /*2be0*/  LOP3.LUT R47, R22, UR5, RZ, 0xc0, !PT ;  /* 0x00000005162f7c12 */ /* 0x000fc4000f8ec0ff */
[----:B------:R-:W-:Y:S02]  /*2bf0*/  SHF.R.U32.HI R45, RZ, UR7, R45 ;  /* 0x00000007ff2d7c19 */ /* 0x000fe4000801162d */
[----:B------:R-:W-:Y:S02]  /*2c00*/  SHF.R.U32.HI R47, RZ, UR7, R47 ;  /* 0x00000007ff2f7c19 */ /* 0x000fe4000801162f */
[----:B------:R-:W-:Y:S01]  /*2c10*/  LOP3.LUT R3, R46, R3, R44, 0xfe, !PT ;  /* 0x000000032e037212 */ /* 0x000fe200078efe2c */
[----:B------:R-:W-:Y:S01]  /*2c20*/  IMAD.SHL.U32 R44, R45, 0x10, RZ ;  /* 0x000000102d2c7824 */ /* 0x000fe200078e00ff */
[----:B------:R-:W-:Y:S01]  /*2c30*/  LOP3.LUT R45, R20, UR5, RZ, 0xc0, !PT ;  /* 0x00000005142d7c12 */ /* 0x000fe2000f8ec0ff */
[----:B------:R-:W-:Y:S01]  /*2c40*/  IMAD.SHL.U32 R47, R47, 0x8, RZ ;  /* 0x000000082f2f7824 */ /* 0x000fe200078e00ff */
[----:B------:R-:W-:Y:S02]  /*2c50*/  LOP3.LUT R46, R23, UR5, RZ, 0xc0, !PT ;  /* 0x00000005172e7c12 */ /* 0x000fe4000f8ec0ff */
[----:B------:R-:W-:-:S02]  /*2c60*/  SHF.R.U32.HI R45, RZ, UR7, R45 ;  /* 0x00000007ff2d7c19 */ /* 0x000fc4000801162d */
[----:B------:R-:W-:Y:S02]  /*2c70*/  SHF.R.U32.HI R46, RZ, UR7, R46 ;  /* 0x00000007ff2e7c19 */ /* 0x000fe4000801162e */
[----:B------:R-:W-:Y:S01]  /*2c80*/  LOP3.LUT R41, R47, R41, R44, 0xfe, !PT ;  /* 0x000000292f297212 */ /* 0x000fe200078efe2c */
[----:B------:R-:W-:Y:S01]  /*2c90*/  IMAD.SHL.U32 R45, R45, 0x10, RZ ;  /* 0x000000102d2d7824 */ /* 0x000fe200078e00ff */
[----:B------:R-:W-:Y:S01]  /*2ca0*/  LOP3.LUT R47, R36, UR5, RZ, 0xc0, !PT ;  /* 0x00000005242f7c12 */ /* 0x000fe2000f8ec0ff */
[----:B------:R-:W-:Y:S01]  /*2cb0*/  IMAD.SHL.U32 R44, R46, 0x8, RZ ;  /* 0x000000082e2c7824 */ /* 0x000fe200078e00ff */
[----:B------:R-:W-:Y:S02]  /*2cc0*/  LOP3.LUT R48, R37, UR5, RZ, 0xc0, !PT ;  /* 0x0000000525307c12 */ /* 0x000fe4000f8ec0ff */
[----:B------:R-:W-:Y:S02]  /*2cd0*/  SHF.R.U32.HI R47, RZ, UR7, R47 ;  /* 0x00000007ff2f7c19 */ /* 0x000fe4000801162f */
[----:B------:R-:W-:-:S02]  /*2ce0*/  SHF.R.U32.HI R48, RZ, UR7, R48 ;  /* 0x00000007ff307c19 */ /* 0x000fc40008011630 */
[----:B------:R-:W-:Y:S01]  /*2cf0*/  LOP3.LUT R44, R44, R42, R45, 0xfe, !PT ;  /* 0x0000002a2c2c7212 */ /* 0x000fe200078efe2d */
[----:B------:R-:W-:Y:S01]  /*2d00*/  IMAD.SHL.U32 R47, R47, 0x4, RZ ;  /* 0x000000042f2f7824 */ /* 0x000fe200078e00ff */
[----:B------:R-:W-:Y:S01]  /*2d10*/  LOP3.LUT R45, R24, UR5, RZ, 0xc0, !PT ;  /* 0x00000005182d7c12 */ /* 0x000fe2000f8ec0ff */
[----:B------:R-:W-:Y:S01]  /*2d20*/  IMAD.SHL.U32 R42, R48, 0x2, RZ ;  /* 0x00000002302a7824 */ /* 0x000fe200078e00ff */
[----:B------:R-:W-:Y:S02]  /*2d30*/  LOP3.LUT R46, R27, UR5, RZ, 0xc0, !PT ;  /* 0x000000051b2e7c12 */ /* 0x000fe4000f8ec0ff */
[----:B------:R-:W-:Y:S02]  /*2d40*/  SHF.R.U32.HI R45, RZ, UR7, R45 ;  /* 0x00000007ff2d7c19 */ /* 0x000fe4000801162d */
[----:B------:R-:W-:Y:S02]  /*2d50*/  LOP3.LUT R42, R42, R2, R47, 0xfe, !PT ;  /* 0x000000022a2a7212 */ /* 0x000fe400078efe2f */
[----:B------:R-:W-:Y:S01]  /*2d60*/  SHF.R.U32.HI R47, RZ, UR7, R46 ;  /* 0x00000007ff2f7c19 */ /* 0x000fe2000801162e */
[----:B------:R-:W-:Y:S01]  /*2d70*/  IMAD.SHL.U32 R2, R45, 0x4, RZ ;  /* 0x000000042d027824 */ /* 0x000fe200078e00ff */
[----:B------:R-:W-:-:S02]  /*2d80*/  LOP3.LUT R46, R25, UR5, RZ, 0xc0, !PT ;  /* 0x00000005192e7c12 */ /* 0x000fc4000f8ec0ff */
[----:B------:R-:W-:Y:S01]  /*2d90*/  LOP3.LUT R48, R28, UR5, RZ, 0xc0, !PT ;  /* 0x000000051c307c12 */ /* 0x000fe2000f8ec0ff */
[----:B------:R-:W-:Y:S01]  /*2da0*/  IMAD.SHL.U32 R45, R47, 0x2, RZ ;  /* 0x000000022f2d7824 */ /* 0x000fe200078e00ff */
        /* <DEDUP_REMOVED lines=8> */
[----:B------:R-:W-:Y:S02]  /*2e30*/  LOP3.LUT R41, R48, R41, R46, 0xfe, !PT ;  /* 0x0000002930297212 */ /* 0x000fe400078efe2e */
[----:B------:R-:W-:Y:S01]  /*2e40*/  SHF.R.U32.HI R46, RZ, UR7, R3 ;  /* 0x00000007ff2e7c19 */ /* 0x000fe20008011603 */
[----:B------:R-:W-:Y:S01]  /*2e50*/  IMAD.SHL.U32 R3, R2, 0x4, RZ ;  /* 0x0000000402037824 */ /* 0x000fe200078e00ff */
[----:B------:R-:W-:Y:S02]  /*2e60*/  LOP3.LUT R47, R31, UR5, RZ, 0xc0, !PT ;  /* 0x000000051f2f7c12 */ /* 0x000fe4000f8ec0ff */
[----:B------:R-:W-:Y:S01]  /*2e70*/  ISETP.NE.AND P0, PT, R40, -0x1, PT ;  /* 0xffffffff2800780c */ /* 0x000fe20003f05270 */
[----:B------:R-:W-:Y:S01]  /*2e80*/  IMAD.SHL.U32 R46, R46, 0x2, RZ ;  /* 0x000000022e2e7824 */ /* 0x000fe200078e00ff */
[----:B------:R-:W-:-:S02]  /*2e90*/  SHF.R.U32.HI R2, RZ, UR7, R47 ;  /* 0x00000007ff027c19 */ /* 0x000fc4000801162f */
[----:B------:R-:W-:Y:S02]  /*2ea0*/  LOP3.LUT R47, R39, UR5, RZ, 0xc0, !PT ;  /* 0x00000005272f7c12 */ /* 0x000fe4000f8ec0ff */
[----:B------:R-:W-:Y:S02]  /*2eb0*/  LOP3.LUT R44, R46, R44, R3, 0xfe, !PT ;  /* 0x0000002c2e2c7212 */ /* 0x000fe400078efe03 */
[----:B------:R-:W-:Y:S02]  /*2ec0*/  LOP3.LUT R41, R41, 0xffff, R2, 0xc8, !PT ;  /* 0x0000ffff29297812 */ /* 0x000fe400078ec802 */
[----:B------:R-:W0:Y:S01]  /*2ed0*/  LDC.64 R2, c[0x0][0x380] ;  /* 0x0000e000ff027b82 */ /* 0x000e220000000a00 */
[----:B------:R-:W-:Y:S02]  /*2ee0*/  LOP3.LUT R46, R30, UR5, RZ, 0xc0, !PT ;  /* 0x000000051e2e7c12 */ /* 0x000fe4000f8ec0ff */
[----:B------:R-:W-:Y:S02]  /*2ef0*/  SHF.R.U32.HI R47, RZ, UR7, R47 ;  /* 0x00000007ff2f7c19 */ /* 0x000fe4000801162f */
[----:B------:R-:W-:-:S02]  /*2f00*/  SHF.R.U32.HI R46, RZ, UR7, R46 ;  /* 0x00000007ff2e7c19 */ /* 0x000fc4000801162e */
[----:B------:R-:W-:Y:S02]  /*2f10*/  LOP3.LUT R48, R44, 0xffff, R47, 0xc8, !PT ;  /* 0x0000ffff2c307812 */ /* 0x000fe400078ec82f */
[----:B------:R-:W-:Y:S01]  /*2f20*/  LOP3.LUT R44, R38, UR5, RZ, 0xc0, !PT ;  /* 0x00000005262c7c12 */ /* 0x000fe2000f8ec0ff */
[----:B------:R-:W-:Y:S01]  /*2f30*/  USHF.L.U32 UR5, UR5, 0x1, URZ ;  /* 0x0000000105057899 */ /* 0x000fe200080006ff */
[----:B------:R-:W-:Y:S02]  /*2f40*/  LOP3.LUT R46, R45, 0xffff, R46, 0xc8, !PT ;  /* 0x0000ffff2d2e7812 */ /* 0x000fe400078ec82e */
[----:B------:R-:W-:Y:S02]  /*2f50*/  SHF.R.S32.HI R47, RZ, 0x1f, R0 ;  /* 0x0000001fff2f7819 */ /* 0x000fe40000011400 */
[----:B------:R-:W-:Y:S02]  /*2f60*/  SHF.R.U32.HI R45, RZ, UR7, R44 ;  /* 0x00000007ff2d7c19 */ /* 0x000fe4000801162c */
[----:B------:R-:W-:Y:S01]  /*2f70*/  LEA.HI R47, R47, R0, RZ, 0x2 ;  /* 0x000000002f2f7211 */ /* 0x000fe200078f10ff */
[----:B------:R-:W-:Y:S01]  /*2f80*/  VIADD R0, R0, 0x4 ;  /* 0x0000000400007836 */ /* 0x000fe20000000000 */
[----:B------:R-:W-:-:S02]  /*2f90*/  LOP3.LUT R45, R42, 0xffff, R45, 0xc8, !PT ;  /* 0x0000ffff2a2d7812 */ /* 0x000fc400078ec82d */
[----:B------:R-:W-:Y:S02]  /*2fa0*/  SHF.R.S32.HI R47, RZ, 0x2, R47 ;  /* 0x00000002ff2f7819 */ /* 0x000fe4000001142f */
[----:B------:R-:W-:Y:S02]  /*2fb0*/  PRMT R41, R41, 0x3340, R48 ;  /* 0x0000334029297816 */ /* 0x000fe40000000030 */
[----:B------:R-:W-:Y:S01]  /*2fc0*/  PRMT R46, R45, 0x3340, R46 ;  /* 0x000033402d2e7816 */ /* 0x000fe2000000002e */
[----:B0-----:R-:W-:-:S03]  /*2fd0*/  IMAD.WIDE R2, R47, 0x4, R2 ;  /* 0x000000042f027825 */ /* 0x001fc600078e0202 */
[----:B------:R-:W-:-:S05]  /*2fe0*/  PRMT R41, R46, 0x5410, R41 ;  /* 0x000054102e297816 */ /* 0x000fca0000000029 */
[----:B------:R1:W-:Y:S01]  /*2ff0*/  STG.E desc[UR8][R2.64], R41 ;  /* 0x0000002902007986 */ /* 0x0003e2000c101908 */
[----:B------:R-:W-:Y:S05]  /*3000*/  @P0 BRA `(.L_x_10) ;  /* 0xfffffff800100947 */ /* 0x000fea000383ffff */
.L_x_9:
[----:B------:R-:W-:Y:S01]  /*3010*/  VIADD R8, R8, 0xffffffff ;  /* 0xffffffff08087836 */ /* 0x000fe20000000000 */
[----:B-----5:R-:W-:Y:S01]  /*3020*/  LOP3.LUT R9, R9, UR5, RZ, 0xc0, !PT ;  /* 0x0000000509097c12 */ /* 0x020fe2000f8ec0ff */
[----:B------:R-:W2:Y:S01]  /*3030*/  LDCU.64 UR6, c[0x0][0x380] ;  /* 0x00007000ff0677ac */ /* 0x000ea20008000a00 */
[----:B------:R-:W-:Y:S01]  /*3040*/  LOP3.LUT R33, R12, UR5, RZ, 0xc0, !PT ;  /* 0x000000050c217c12 */ /* 0x000fe2000f8ec0ff */
[----:B------:R-:W-:Y:S01]  /*3050*/  VIADD R5, R5, 0x1 ;  /* 0x0000000105057836 */ /* 0x000fe20000000000 */
[----:B------:R-:W-:Y:S02]  /*3060*/  LOP3.LUT R15, R15, UR5, RZ, 0xc0, !PT ;  /* 0x000000050f0f7c12 */ /* 0x000fe4000f8ec0ff */
[-C--:B------:R-:W-:Y:S02]  /*3070*/  SHF.R.U32.HI R9, RZ, R8.reuse, R9 ;  /* 0x00000008ff097219 */ /* 0x080fe40000011609 */
[-C--:B------:R-:W-:Y:S02]  /*3080*/  SHF.R.U32.HI R33, RZ, R8.reuse, R33 ;  /* 0x00000008ff217219 */ /* 0x080fe40000011621 */
[----:B------:R-:W-:Y:S01]  /*3090*/  SHF.R.U32.HI R15, RZ, R8, R15 ;  /* 0x00000008ff0f7219 */ /* 0x000fe2000001160f */
[----:B01----:R-:W-:Y:S01]  /*30a0*/  IMAD.SHL.U32 R2, R9, 0x80, RZ ;  /* 0x0000008009027824 */ /* 0x003fe200078e00ff */
[----:B------:R-:W-:Y:S01]  /*30b0*/  LOP3.LUT R13, R13, UR5, RZ, 0xc0, !PT ;  /* 0x000000050d0d7c12 */ /* 0x000fe2000f8ec0ff */
[----:B------:R-:W-:Y:S01]  /*30c0*/  IMAD.SHL.U32 R33, R33, 0x40, RZ ;  /* 0x0000004021217824 */ /* 0x000fe200078e00ff */
[----:B------:R-:W-:Y:S01]  /*30d0*/  LOP3.LUT R11, R11, UR5, RZ, 0xc0, !PT ;  /* 0x000000050b0b7c12 */ /* 0x000fe2000f8ec0ff */
[----:B------:R-:W-:Y:S01]  /*30e0*/  IMAD.SHL.U32 R15, R15, 0x20, RZ ;  /* 0x000000200f0f7824 */ /* 0x000fe200078e00ff */
[----:B------:R-:W-:-:S02]  /*30f0*/  LOP3.LUT R35, R14, UR5, RZ, 0xc0, !PT ;  /* 0x000000050e237c12 */ /* 0x000fc4000f8ec0ff */
[----:B------:R-:W-:Y:S02]  /*3100*/  LOP3.LUT R17, R17, UR5, RZ, 0xc0, !PT ;  /* 0x0000000511117c12 */ /* 0x000fe4000f8ec0ff */
[----:B------:R-:W-:Y:S02]  /*3110*/  LOP3.LUT R3, R10, UR5, RZ, 0xc0, !PT ;  /* 0x000000050a037c12 */ /* 0x000fe4000f8ec0ff */
[----:B------:R-:W-:Y:S02]  /*3120*/  LOP3.LUT R37, R16, UR5, RZ, 0xc0, !PT ;  /* 0x0000000510257c12 */ /* 0x000fe4000f8ec0ff */
        /* <DEDUP_REMOVED lines=14> */
[----:B------:R-:W-:-:S02]  /*3210*/  LOP3.LUT R13, R20, UR5, RZ, 0xc0, !PT ;  /* 0x00000005140d7c12 */ /* 0x000fc4000f8ec0ff */
[----:B------:R-:W-:Y:S02]  /*3220*/  LOP3.LUT R15, R22, UR5, RZ, 0xc0, !PT ;  /* 0x00000005160f7c12 */ /* 0x000fe4000f8ec0ff */
[----:B------:R-:W-:Y:S02]  /*3230*/  LOP3.LUT R23, R23, UR5, RZ, 0xc0, !PT ;  /* 0x0000000517177c12 */ /* 0x000fe4000f8ec0ff */
[----:B------:R-:W-:Y:S02]  /*3240*/  LOP3.LUT R11, R18, UR5, RZ, 0xc0, !PT ;  /* 0x00000005120b7c12 */ /* 0x000fe4000f8ec0ff */
[----:B------:R-:W-:Y:S02]  /*3250*/  LOP3.LUT R21, R21, UR5, RZ, 0xc0, !PT ;  /* 0x0000000515157c12 */ /* 0x000fe4000f8ec0ff */
[-C--:B------:R-:W-:Y:S02]  /*3260*/  SHF.R.U32.HI R19, RZ, R8.reuse, R19 ;  /* 0x00000008ff137219 */ /* 0x080fe40000011613 */
[----:B------:R-:W-:-:S02]  /*3270*/  SHF.R.U32.HI R13, RZ, R8, R13 ;  /* 0x00000008ff0d7219 */ /* 0x000fc4000001160d */
[-C--:B------:R-:W-:Y:S02]  /*3280*/  SHF.R.U32.HI R15, RZ, R8.reuse, R15 ;  /* 0x00000008ff0f7219 */ /* 0x080fe4000001160f */
[----:B------:R-:W-:Y:S02]  /*3290*/  SHF.R.U32.HI R23, RZ, R8, R23 ;  /* 0x00000008ff177219 */ /* 0x000fe40000011617 */
[----:B------:R-:W-:Y:S01]  /*32a0*/  LOP3.LUT R9, R17, R9, R12, 0xfe, !PT ;  /* 0x0000000911097212 */ /* 0x000fe200078efe0c */
[----:B------:R-:W-:Y:S01]  /*32b0*/  IMAD.SHL.U32 R12, R13, 0x10, RZ ;  /* 0x000000100d0c7824 */ /* 0x000fe200078e00ff */
        /* <DEDUP_REMOVED lines=17> */
[-C--:B------:R-:W-:Y:S02]  /*33d0*/  SHF.R.U32.HI R17, RZ, R8.reuse, R17 ;  /* 0x00000008ff117219 */ /* 0x080fe40000011611 */
[-C--:B------:R-:W-:Y:S02]  /*33e0*/  SHF.R.U32.HI R25, RZ, R8.reuse, R25 ;  /* 0x00000008ff197219 */ /* 0x080fe40000011619 */
[-C--:B------:R-:W-:Y:S02]  /*33f0*/  SHF.R.U32.HI R33, RZ, R8.reuse, R33 ;  /* 0x00000008ff217219 */ /* 0x080fe40000011621 */
        /* <DEDUP_REMOVED lines=12> */
[----:B------:R-:W-:Y:S01]  /*34c0*/  LOP3.LUT R9, R23, R9, R12, 0xfe, !PT ;  /* 0x0000000917097212 */ /* 0x000fe200078efe0c */
[----:B------:R-:W-:Y:S01]  /*34d0*/  IMAD.SHL.U32 R12, R33, 0x4, RZ ;  /* 0x00000004210c7824 */ /* 0x000fe200078e00ff */
[----:B------:R-:W-:-:S02]  /*34e0*/  LOP3.LUT R11, R21, R2, R11, 0xfe, !PT ;  /* 0x00000002150b7212 */ /* 0x000fc400078efe0b */
[C---:B--2---:R-:W-:Y:S02]  /*34f0*/  IADD3 R2, P0, PT, R0.reuse, UR6, RZ ;  /* 0x0000000600027c10 */ /* 0x044fe4000ff1e0ff */
[----:B------:R-:W-:Y:S02]  /*3500*/  LOP3.LUT R8, R27, R11, R8, 0xfe, !PT ;  /* 0x0000000b1b087212 */ /* 0x000fe400078efe08 */
[----:B------:R-:W-:Y:S02]  /*3510*/  LOP3.LUT R10, R35, R3, R10, 0xfe, !PT ;  /* 0x00000003230a7212 */ /* 0x000fe400078efe0a */
[----:B------:R-:W-:Y:S02]  /*3520*/  LOP3.LUT R9, R29, R9, R12, 0xfe, !PT ;  /* 0x000000091d097212 */ /* 0x000fe400078efe0c */
[C---:B------:R-:W-:Y:S01]  /*3530*/  LEA.HI.X.SX32 R3, R0.reuse, UR7, 0x1, P0 ;  /* 0x0000000700037c11 */ /* 0x040fe200080f0eff */
[----:B------:R-:W-:Y:S01]  /*3540*/  VIADD R0, R0, 0x3 ;  /* 0x0000000300007836 */ /* 0x000fe20000000000 */
[----:B------:R-:W-:-:S02]  /*3550*/  LOP3.LUT R37, R8, R37, RZ, 0xfc, !PT ;  /* 0x0000002508257212 */ /* 0x000fc400078efcff */
[----:B------:R-:W-:Y:S02]  /*3560*/  LOP3.LUT R31, R10, R31, RZ, 0xfc, !PT ;  /* 0x0000001f0a1f7212 */ /* 0x000fe400078efcff */
[----:B------:R-:W-:Y:S01]  /*3570*/  LOP3.LUT R9, R9, R14, RZ, 0xfc, !PT ;  /* 0x0000000e09097212 */ /* 0x000fe200078efcff */
[----:B------:R0:W-:Y:S01]  /*3580*/  STG.E.U8 desc[UR8][R2.64], R37 ;  /* 0x0000002502007986 */ /* 0x0001e2000c101108 */
[----:B------:R-:W-:-:S03]  /*3590*/  ISETP.NE.AND P0, PT, R5, 0x4, PT ;  /* 0x000000040500780c */ /* 0x000fc60003f05270 */
[----:B------:R0:W-:Y:S04]  /*35a0*/  STG.E.U8 desc[UR8][R2.64+0x1], R31 ;  /* 0x0000011f02007986 */ /* 0x0001e8000c101108 */
[----:B------:R0:W-:Y:S06]  /*35b0*/  STG.E.U8 desc[UR8][R2.64+0x2], R9 ;  /* 0x0000020902007986 */ /* 0x0001ec000c101108 */
[----:B------:R-:W-:Y:S05]  /*35c0*/  @P0 BRA `(.L_x_11) ;  /* 0xffffffec00940947 */ /* 0x000fea000383ffff */
.L_x_7:
[----:B------:R-:W-:-:S05]  /*35d0*/  VIADD R6, R6, 0xffffffff ;  /* 0xffffffff06067836 */ /* 0x000fca0000000000 */
[----:B------:R-:W-:-:S13]  /*35e0*/  ISETP.NE.AND P0, PT, R7, R6, PT ;  /* 0x000000060700720c */ /* 0x000fda0003f05270 */
[----:B------:R-:W-:Y:S05]  /*35f0*/  @P0 EXIT ;  /* 0x000000000000094d */ /* 0x000fea0003800000 */
[----:B------:R-:W2:Y:S01]  /*3600*/  S2R R4, SR_LANEID ;  /* 0x0000000000047919 */ /* 0x000ea20000000000 */
[----:B01----:R-:W0:Y:S01]  /*3610*/  LDC.64 R2, c[0x0][0x380] ;  /* 0x0000e000ff027b82 */ /* 0x003e220000000a00 */
[----:B------:R-:W-:Y:S01]  /*3620*/  VOTEU.ANY UR4, UPT, PT ;  /* 0x0000000000047886 */ /* 0x000fe200038e0100 */
[----:B------:R-:W-:Y:S01]  /*3630*/  CREDUX.MAX.S32 UR5, R0 ;  /* 0x00000000000572cc */ /* 0x000fe20000000200 */
[----:B------:R-:W-:-:S12]  /*3640*/  UFLO.U32 UR4, UR4 ;  /* 0x00000004000472bd */ /* 0x000fd800080e0000 */
[----:B------:R-:W-:Y:S01]  /*3650*/  IMAD.U32 R5, RZ, RZ, UR5 ;  /* 0x00000005ff057e24 */ /* 0x000fe2000f8e00ff */
[----:B--2---:R-:W-:-:S13]  /*3660*/  ISETP.EQ.U32.AND P0, PT, R4, UR4, PT ;  /* 0x0000000404007c0c */ /* 0x004fda000bf02070 */
[----:B0-----:R-:W-:Y:S01]  /*3670*/  @P0 REDG.E.MAX.S32.STRONG.GPU desc[UR8][R2.64], R5 ;  /* 0x000000050200098e */ /* 0x001fe2000d12e308 */
[----:B------:R-:W-:Y:S05]  /*3680*/  EXIT ;  /* 0x000000000000794d */ /* 0x000fea0003800000 */
.L_x_12:
[----:B------:R-:W-:-:S00]  /*3690*/  BRA `(.L_x_12) ;  /* 0xfffffffc00fc7947 */ /* 0x000fc0000383ffff */
[----:B------:R-:W-:-:S00]  /*36a0*/  NOP ;  /* 0x0000000000007918 */ /* 0x000fc00000000000 */
        /* <DEDUP_REMOVED lines=13> */
.L_x_13:


//--------------------- .nv.shared._Z15optimizedKernelPhPKiS1_bi --------------------------
	.section	.nv.shared._Z15optimizedKernelPhPKiS1_bi,"aw",@nobits
	.sectionflags	@""
	.align	4
.nv.shared._Z15optimizedKernelPhPKiS1_bi:
	.zero		1152


//--------------------- .nv.shared.reserved.0     --------------------------
	.section	.nv.shared.reserved.0,"aw",@nobits
	.weak		__nv_reservedSMEM_offset_0_alias
	.size		__nv_reservedSMEM_offset_0_alias, 0, 64
	.other		__nv_reservedSMEM_offset_0_alias,@"STO_CUDA_RESERVED_SHARED STV_DEFAULT"
__nv_reservedSMEM_offset_0_alias:
	.zero		0
	.zero		64


//--------------------- .nv.constant0._Z15optimizedKernelPhPKiS1_bi --------------------------
	.section	.nv.constant0._Z15optimizedKernelPhPKiS1_bi,"a",@progbits
	.sectionflags	@""
	.align	4
.nv.constant0._Z15optimizedKernelPhPKiS1_bi:
	.zero		928


//--------------------- SYMBOLS --------------------------

	.type		.nv.reservedSmem.offset0,@object
	.size		.nv.reservedSmem.offset0,0x4
	.type		.nv.reservedSmem.cap,@object
	.size		.nv.reservedSmem.cap,0x4
